	.target	sm_90a

	.elftype	@"ET_EXEC"


//--------------------- .note.nv.tkinfo           --------------------------
	.section	.note.nv.tkinfo,"",@"SHT_NOTE"
	.sectionflags	@"SHF_NOTE_NV_TKINFO"
	.tkinfo
        /*0018*/ 	.word	0x00000002
        /*0030*/ 	.string	""
        /*0030*/ 	.string	"ptxas"
        /*0030*/ 	.string	"Cuda compilation tools, release 13.0, V13.0.88"
        /*0030*/ 	.string	"Build cuda_13.0.r13.0/compiler.36424714_0"
        /*0030*/ 	.string	"-arch sm_90a -m 64 "



//--------------------- .note.nv.cuinfo           --------------------------
	.section	.note.nv.cuinfo,"",@"SHT_NOTE"
	.sectionflags	@"SHF_NOTE_NV_CUINFO"
        /*0018*/ 	.short	0x0002
        /*001a*/ 	.short	0x005a
        /*001c*/ 	.short	0x0082
	.zero		2


//--------------------- .nv.info                  --------------------------
	.section	.nv.info,"",@"SHT_CUDA_INFO"
	.align	4


	//----- nvinfo : EIATTR_REGCOUNT
	.align		4
        /*0000*/ 	.byte	0x04, 0x2f
        /*0002*/ 	.short	(.L_15 - .L_14)
	.align		4
.L_14:
        /*0004*/ 	.word	index@(_ZN7cutlass13device_kernelINS_4gemm6kernel13GemmUniversalIN4cute5tupleIJiiiiEEENS1_10collective13CollectiveMmaINS1_34MainloopSm90TmaGmmaWarpSpecializedILi12ENS5_IJNS4_1CILi2EEENSA_ILi1EEESC_EEENS1_35KernelTmaWarpSpecializedCooperativeEEENS5_IJNSA_ILi384EEENSA_ILi192EEENSA_ILi16EEEEEENS_10bfloat16_tENS5_IJlSC_lEEESK_SL_NS4_8TiledMMAINS4_8MMA_AtomIJNS4_4SM904GMMA28MMA_64x192x16_F32BF16BF16_SSILNSP_5MajorE0ELSR_0ELNSP_7ScaleInE1ELSS_1EEEEEENS4_6LayoutISD_NS5_IJSC_NSA_ILi0EEESW_EEEEENS5_IJNS4_10UnderscoreESZ_SZ_EEEEENS4_13SM90_TMA_LOADENS4_14ComposedLayoutINS4_7SwizzleILi1ELi4ELi3EEENS4_18smem_ptr_flag_bitsILi16EEENSV_INS5_IJNSA_ILi8EEESI_EEENS5_IJSI_SC_EEEEEEEvNS4_8identityENS4_23SM90_TMA_LOAD_MULTICASTES1C_vS1D_EENS_8epilogue10collective6detail29Sm90TmaWarpSpecializedAdapterINS1H_15DefaultEpilogueISK_SL_SL_NS1G_6thread17LinearCombinationISK_Li1EffLNS1L_9ScaleType4KindE0ELNS_15FloatRoundStyleE2ESK_EENS1_15EpilogueDefaultEEEEEvvEEEEvNT_6ParamsE)
        /*0008*/ 	.word	0x000000a8


	//----- nvinfo : EIATTR_FRAME_SIZE
	.align		4
.L_15:
        /*000c*/ 	.byte	0x04, 0x11
        /*000e*/ 	.short	(.L_17 - .L_16)
	.align		4
.L_16:
        /*0010*/ 	.word	index@(_ZN7cutlass13device_kernelINS_4gemm6kernel13GemmUniversalIN4cute5tupleIJiiiiEEENS1_10collective13CollectiveMmaINS1_34MainloopSm90TmaGmmaWarpSpecializedILi12ENS5_IJNS4_1CILi2EEENSA_ILi1EEESC_EEENS1_35KernelTmaWarpSpecializedCooperativeEEENS5_IJNSA_ILi384EEENSA_ILi192EEENSA_ILi16EEEEEENS_10bfloat16_tENS5_IJlSC_lEEESK_SL_NS4_8TiledMMAINS4_8MMA_AtomIJNS4_4SM904GMMA28MMA_64x192x16_F32BF16BF16_SSILNSP_5MajorE0ELSR_0ELNSP_7ScaleInE1ELSS_1EEEEEENS4_6LayoutISD_NS5_IJSC_NSA_ILi0EEESW_EEEEENS5_IJNS4_10UnderscoreESZ_SZ_EEEEENS4_13SM90_TMA_LOADENS4_14ComposedLayoutINS4_7SwizzleILi1ELi4ELi3EEENS4_18smem_ptr_flag_bitsILi16EEENSV_INS5_IJNSA_ILi8EEESI_EEENS5_IJSI_SC_EEEEEEEvNS4_8identityENS4_23SM90_TMA_LOAD_MULTICASTES1C_vS1D_EENS_8epilogue10collective6detail29Sm90TmaWarpSpecializedAdapterINS1H_15DefaultEpilogueISK_SL_SL_NS1G_6thread17LinearCombinationISK_Li1EffLNS1L_9ScaleType4KindE0ELNS_15FloatRoundStyleE2ESK_EENS1_15EpilogueDefaultEEEEEvvEEEEvNT_6ParamsE)
        /*0014*/ 	.word	0x00000310


	//----- nvinfo : EIATTR_MIN_STACK_SIZE
	.align		4
.L_17:
        /*0018*/ 	.byte	0x04, 0x12
        /*001a*/ 	.short	(.L_19 - .L_18)
	.align		4
.L_18:
        /*001c*/ 	.word	index@(_ZN7cutlass13device_kernelINS_4gemm6kernel13GemmUniversalIN4cute5tupleIJiiiiEEENS1_10collective13CollectiveMmaINS1_34MainloopSm90TmaGmmaWarpSpecializedILi12ENS5_IJNS4_1CILi2EEENSA_ILi1EEESC_EEENS1_35KernelTmaWarpSpecializedCooperativeEEENS5_IJNSA_ILi384EEENSA_ILi192EEENSA_ILi16EEEEEENS_10bfloat16_tENS5_IJlSC_lEEESK_SL_NS4_8TiledMMAINS4_8MMA_AtomIJNS4_4SM904GMMA28MMA_64x192x16_F32BF16BF16_SSILNSP_5MajorE0ELSR_0ELNSP_7ScaleInE1ELSS_1EEEEEENS4_6LayoutISD_NS5_IJSC_NSA_ILi0EEESW_EEEEENS5_IJNS4_10UnderscoreESZ_SZ_EEEEENS4_13SM90_TMA_LOADENS4_14ComposedLayoutINS4_7SwizzleILi1ELi4ELi3EEENS4_18smem_ptr_flag_bitsILi16EEENSV_INS5_IJNSA_ILi8EEESI_EEENS5_IJSI_SC_EEEEEEEvNS4_8identityENS4_23SM90_TMA_LOAD_MULTICASTES1C_vS1D_EENS_8epilogue10collective6detail29Sm90TmaWarpSpecializedAdapterINS1H_15DefaultEpilogueISK_SL_SL_NS1G_6thread17LinearCombinationISK_Li1EffLNS1L_9ScaleType4KindE0ELNS_15FloatRoundStyleE2ESK_EENS1_15EpilogueDefaultEEEEEvvEEEEvNT_6ParamsE)
        /*0020*/ 	.word	0x00000310
.L_19:


//--------------------- .nv.compat                --------------------------
	.section	.nv.compat,"",@"SHT_CUDA_COMPAT_INFO"
	.align	4
        /*0000*/ 	.byte	0x02, 0x09, 0x01, 0x00, 0x02, 0x02, 0x04, 0x00, 0x02, 0x05, 0x05, 0x00, 0x03, 0x07, 0x01, 0x01
        /*0010*/ 	.byte	0x02, 0x03, 0x01, 0x00, 0x02, 0x06, 0x01, 0x00, 0x04, 0x0b, 0x08, 0x00, 0x00, 0x00, 0x00, 0x00
        /*0020*/ 	.byte	0x00, 0x00, 0x00, 0x00


//--------------------- .nv.info._ZN7cutlass13device_kernelINS_4gemm6kernel13GemmUniversalIN4cute5tupleIJiiiiEEENS1_10collective13CollectiveMmaINS1_34MainloopSm90TmaGmmaWarpSpecializedILi12ENS5_IJNS4_1CILi2EEENSA_ILi1EEESC_EEENS1_35KernelTmaWarpSpecializedCooperativeEEENS5_IJNSA_ILi384EEENSA_ILi192EEENSA_ILi16EEEEEENS_10bfloat16_tENS5_IJlSC_lEEESK_SL_NS4_8TiledMMAINS4_8MMA_AtomIJNS4_4SM904GMMA28MMA_64x192x16_F32BF16BF16_SSILNSP_5MajorE0ELSR_0ELNSP_7ScaleInE1ELSS_1EEEEEENS4_6LayoutISD_NS5_IJSC_NSA_ILi0EEESW_EEEEENS5_IJNS4_10UnderscoreESZ_SZ_EEEEENS4_13SM90_TMA_LOADENS4_14ComposedLayoutINS4_7SwizzleILi1ELi4ELi3EEENS4_18smem_ptr_flag_bitsILi16EEENSV_INS5_IJNSA_ILi8EEESI_EEENS5_IJSI_SC_EEEEEEEvNS4_8identityENS4_23SM90_TMA_LOAD_MULTICASTES1C_vS1D_EENS_8epilogue10collective6detail29Sm90TmaWarpSpecializedAdapterINS1H_15DefaultEpilogueISK_SL_SL_NS1G_6thread17LinearCombinationISK_Li1EffLNS1L_9ScaleType4KindE0ELNS_15FloatRoundStyleE2ESK_EENS1_15EpilogueDefaultEEEEEvvEEEEvNT_6ParamsE --------------------------
	.section	.nv.info._ZN7cutlass13device_kernelINS_4gemm6kernel13GemmUniversalIN4cute5tupleIJiiiiEEENS1_10collective13CollectiveMmaINS1_34MainloopSm90TmaGmmaWarpSpecializedILi12ENS5_IJNS4_1CILi2EEENSA_ILi1EEESC_EEENS1_35KernelTmaWarpSpecializedCooperativeEEENS5_IJNSA_ILi384EEENSA_ILi192EEENSA_ILi16EEEEEENS_10bfloat16_tENS5_IJlSC_lEEESK_SL_NS4_8TiledMMAINS4_8MMA_AtomIJNS4_4SM904GMMA28MMA_64x192x16_F32BF16BF16_SSILNSP_5MajorE0ELSR_0ELNSP_7ScaleInE1ELSS_1EEEEEENS4_6LayoutISD_NS5_IJSC_NSA_ILi0EEESW_EEEEENS5_IJNS4_10UnderscoreESZ_SZ_EEEEENS4_13SM90_TMA_LOADENS4_14ComposedLayoutINS4_7SwizzleILi1ELi4ELi3EEENS4_18smem_ptr_flag_bitsILi16EEENSV_INS5_IJNSA_ILi8EEESI_EEENS5_IJSI_SC_EEEEEEEvNS4_8identityENS4_23SM90_TMA_LOAD_MULTICASTES1C_vS1D_EENS_8epilogue10collective6detail29Sm90TmaWarpSpecializedAdapterINS1H_15DefaultEpilogueISK_SL_SL_NS1G_6thread17LinearCombinationISK_Li1EffLNS1L_9ScaleType4KindE0ELNS_15FloatRoundStyleE2ESK_EENS1_15EpilogueDefaultEEEEEvvEEEEvNT_6ParamsE,"",@"SHT_CUDA_INFO"
	.sectionflags	@""
	.align	4


	//----- nvinfo : EIATTR_CUDA_API_VERSION
	.align		4
        /*0000*/ 	.byte	0x04, 0x37
        /*0002*/ 	.short	(.L_21 - .L_20)
.L_20:
        /*0004*/ 	.word	0x00000082


	//----- nvinfo : EIATTR_KPARAM_INFO
	.align		4
.L_21:
        /*0008*/ 	.byte	0x04, 0x17
        /*000a*/ 	.short	(.L_23 - .L_22)
.L_22:
        /*000c*/ 	.word	0x00000000
        /*0010*/ 	.short	0x0000
        /*0012*/ 	.short	0x0070
        /*0014*/ 	.byte	0x00, 0xf0, 0x01, 0x10


	//----- nvinfo : EIATTR_SPARSE_MMA_MASK
	.align		4
.L_23:
        /*0018*/ 	.byte	0x03, 0x50
        /*001a*/ 	.short	0x0000


	//----- nvinfo : EIATTR_MAXREG_COUNT
	.align		4
        /*001c*/ 	.byte	0x03, 0x1b
        /*001e*/ 	.short	0x00a8


	//----- nvinfo : EIATTR_NUM_BARRIERS
	.align		4
        /*0020*/ 	.byte	0x02, 0x4c
        /*0022*/ 	.byte	0x01
	.zero		1


	//----- nvinfo : EIATTR_EXTERNS
	.align		4
        /*0024*/ 	.byte	0x04, 0x0f
        /*0026*/ 	.short	(.L_25 - .L_24)


	//   ....[0]....
	.align		4
.L_24:
        /*0028*/ 	.word	index@(__assertfail)


	//----- nvinfo : EIATTR_ANNOTATIONS
	.align		4
.L_25:
        /*002c*/ 	.byte	0x04, 0x55
        /*002e*/ 	.short	(.L_27 - .L_26)


	//   ....[0]....
.L_26:
        /*0030*/ 	.word	0x00000001
        /*0034*/ 	.byte	0x70, 0x08, 0x00, 0x00, 0x01, 0x00, 0x00, 0x00, 0x30, 0x0b, 0x00, 0x00, 0x01, 0x00, 0x00, 0x00
        /* <DEDUP_REMOVED lines=262> */
        /*10a4*/ 	.byte	0x00, 0x6a, 0x01, 0x00


	//----- nvinfo : EIATTR_MERCURY_ISA_VERSION
	.align		4
.L_27:
        /*10a8*/ 	.byte	0x03, 0x5f
        /*10aa*/ 	.short	0x0101


	//----- nvinfo : EIATTR_INT_WARP_WIDE_INSTR_OFFSETS
	.align		4
        /*10ac*/ 	.byte	0x04, 0x31
        /*10ae*/ 	.short	(.L_29 - .L_28)


	//   ....[0]....
.L_28:
        /*10b0*/ 	.word	0x000006b0


	//   ....[1]....
        /*10b4*/ 	.word	0x000006c0


	//   ....[2]....
        /*10b8*/ 	.word	0x00000840


	//----- nvinfo : EIATTR_COOP_GROUP_MASK_REGIDS
	.align		4
.L_29:
        /*10bc*/ 	.byte	0x04, 0x29
        /*10be*/ 	.short	(.L_31 - .L_30)


	//   ....[0]....
.L_30:
        /*10c0*/ 	.word	0xffffffff


	//   ....[1]....
        /*10c4*/ 	.word	0xffffffff


	//   ....[2]....
        /*10c8*/ 	.word	0xffffffff


	//   ....[3]....
        /*10cc*/ 	.word	0xffffffff


	//   ....[4]....
        /*10d0*/ 	.word	0xffffffff


	//   ....[5]....
        /*10d4*/ 	.word	0xffffffff


	//----- nvinfo : EIATTR_COOP_GROUP_INSTR_OFFSETS
	.align		4
.L_31:
        /*10d8*/ 	.byte	0x04, 0x28
        /*10da*/ 	.short	(.L_33 - .L_32)


	//   ....[0]....
.L_32:
        /*10dc*/ 	.word	0x00000070


	//   ....[1]....
        /*10e0*/ 	.word	0x00000080


	//   ....[2]....
        /*10e4*/ 	.word	0x000001a0


	//   ....[3]....
        /*10e8*/ 	.word	0x00000500


	//   ....[4]....
        /*10ec*/ 	.word	0x00000980


	//   ....[5]....
        /*10f0*/ 	.word	0x00001550


	//----- nvinfo : EIATTR_REG_RECONFIG
	.align		4
.L_33:
        /*10f4*/ 	.byte	0x01, 0x54
	.zero		2


	//----- nvinfo : EIATTR_SYSCALL_OFFSETS
	.align		4
        /*10f8*/ 	.byte	0x04, 0x46
        /*10fa*/ 	.short	(.L_35 - .L_34)


	//   ....[0]....
.L_34:
        /*10fc*/ 	.word	0x00001700


	//----- nvinfo : EIATTR_MBARRIER_INSTR_OFFSETS
	.align		4
.L_35:
        /*1100*/ 	.byte	0x04, 0x39
        /*1102*/ 	.short	(.L_37 - .L_36)


	//   ....[0]....
.L_36:
        /*1104*/ 	.word	0x00000340
        /*1108*/ 	.word	0x000000ff
        /*110c*/ 	.word	0x00000000
        /*1110*/ 	.short	0x0100
        /*1112*/ 	.byte	0x08
	.zero		1


	//   ....[1]....
        /*1114*/ 	.word	0x00000350
        /*1118*/ 	.word	0x000000ff
        /*111c*/ 	.word	0x00000060
        /*1120*/ 	.short	0x0100
        /*1122*/ 	.byte	0x08
	.zero		1


	//   ....[2]....
        /*1124*/ 	.word	0x00000360
        /*1128*/ 	.word	0x000000ff
        /*112c*/ 	.word	0x00000008
        /*1130*/ 	.short	0x0100
        /*1132*/ 	.byte	0x08
	.zero		1


	//   ....[3]....
        /*1134*/ 	.word	0x00000370
        /*1138*/ 	.word	0x000000ff
        /*113c*/ 	.word	0x00000068
        /*1140*/ 	.short	0x0100
        /*1142*/ 	.byte	0x08
	.zero		1


	//   ....[4]....
        /*1144*/ 	.word	0x00000380
        /*1148*/ 	.word	0x000000ff
        /*114c*/ 	.word	0x00000010
        /*1150*/ 	.short	0x0100
        /*1152*/ 	.byte	0x08
	.zero		1


	//   ....[5]....
        /*1154*/ 	.word	0x00000390
        /*1158*/ 	.word	0x000000ff
        /*115c*/ 	.word	0x00000070
        /*1160*/ 	.short	0x0100
        /*1162*/ 	.byte	0x08
	.zero		1


	//   ....[6]....
        /*1164*/ 	.word	0x000003a0
        /*1168*/ 	.word	0x000000ff
        /*116c*/ 	.word	0x00000018
        /*1170*/ 	.short	0x0100
        /*1172*/ 	.byte	0x08
	.zero		1


	//   ....[7]....
        /*1174*/ 	.word	0x000003b0
        /*1178*/ 	.word	0x000000ff
        /*117c*/ 	.word	0x00000078
        /*1180*/ 	.short	0x0100
        /*1182*/ 	.byte	0x08
	.zero		1


	//   ....[8]....
        /*1184*/ 	.word	0x000003c0
        /*1188*/ 	.word	0x000000ff
        /*118c*/ 	.word	0x00000020
        /*1190*/ 	.short	0x0100
        /*1192*/ 	.byte	0x08
	.zero		1


	//   ....[9]....
        /*1194*/ 	.word	0x000003d0
        /*1198*/ 	.word	0x000000ff
        /*119c*/ 	.word	0x00000080
        /*11a0*/ 	.short	0x0100
        /*11a2*/ 	.byte	0x08
	.zero		1


	//   ....[10]....
        /*11a4*/ 	.word	0x000003e0
        /*11a8*/ 	.word	0x000000ff
        /*11ac*/ 	.word	0x00000028
        /*11b0*/ 	.short	0x0100
        /*11b2*/ 	.byte	0x08
	.zero		1


	//   ....[11]....
        /*11b4*/ 	.word	0x000003f0
        /*11b8*/ 	.word	0x000000ff
        /*11bc*/ 	.word	0x00000088
        /*11c0*/ 	.short	0x0100
        /*11c2*/ 	.byte	0x08
	.zero		1


	//   ....[12]....
        /*11c4*/ 	.word	0x00000400
        /*11c8*/ 	.word	0x000000ff
        /*11cc*/ 	.word	0x00000030
        /*11d0*/ 	.short	0x0100
        /*11d2*/ 	.byte	0x08
	.zero		1


	//   ....[13]....
        /*11d4*/ 	.word	0x00000410
        /*11d8*/ 	.word	0x000000ff
        /*11dc*/ 	.word	0x00000090
        /*11e0*/ 	.short	0x0100
        /*11e2*/ 	.byte	0x08
	.zero		1


	//   ....[14]....
        /*11e4*/ 	.word	0x00000420
        /*11e8*/ 	.word	0x000000ff
        /*11ec*/ 	.word	0x00000038
        /*11f0*/ 	.short	0x0100
        /*11f2*/ 	.byte	0x08
	.zero		1


	//   ....[15]....
        /*11f4*/ 	.word	0x00000430
        /*11f8*/ 	.word	0x000000ff
        /*11fc*/ 	.word	0x00000098
        /*1200*/ 	.short	0x0100
        /*1202*/ 	.byte	0x08
	.zero		1


	//   ....[16]....
        /*1204*/ 	.word	0x00000440
        /*1208*/ 	.word	0x000000ff
        /*120c*/ 	.word	0x00000040
        /*1210*/ 	.short	0x0100
        /*1212*/ 	.byte	0x08
	.zero		1


	//   ....[17]....
        /*1214*/ 	.word	0x00000450
        /*1218*/ 	.word	0x000000ff
        /*121c*/ 	.word	0x000000a0
        /*1220*/ 	.short	0x0100
        /*1222*/ 	.byte	0x08
	.zero		1


	//   ....[18]....
        /*1224*/ 	.word	0x00000460
        /*1228*/ 	.word	0x000000ff
        /*122c*/ 	.word	0x00000048
        /*1230*/ 	.short	0x0100
        /*1232*/ 	.byte	0x08
	.zero		1


	//   ....[19]....
        /*1234*/ 	.word	0x00000470
        /*1238*/ 	.word	0x000000ff
        /*123c*/ 	.word	0x000000a8
        /*1240*/ 	.short	0x0100
        /*1242*/ 	.byte	0x08
	.zero		1


	//   ....[20]....
        /*1244*/ 	.word	0x00000480
        /*1248*/ 	.word	0x000000ff
        /*124c*/ 	.word	0x00000050
        /*1250*/ 	.short	0x0100
        /*1252*/ 	.byte	0x08
	.zero		1


	//   ....[21]....
        /*1254*/ 	.word	0x00000490
        /*1258*/ 	.word	0x000000ff
        /*125c*/ 	.word	0x000000b0
        /*1260*/ 	.short	0x0100
        /*1262*/ 	.byte	0x08
	.zero		1


	//   ....[22]....
        /*1264*/ 	.word	0x000004a0
        /*1268*/ 	.word	0x000000ff
        /*126c*/ 	.word	0x00000058
        /*1270*/ 	.short	0x0100
        /*1272*/ 	.byte	0x08
	.zero		1


	//   ....[23]....
        /*1274*/ 	.word	0x000004b0
        /*1278*/ 	.word	0x000000ff
        /*127c*/ 	.word	0x000000b8
        /*1280*/ 	.short	0x0100
        /*1282*/ 	.byte	0x08
	.zero		1


	//   ....[24]....
        /*1284*/ 	.word	0x000008b0
        /*1288*/ 	.word	0x000000ff
        /*128c*/ 	.word	0x000000d0
        /*1290*/ 	.short	0x0100
        /*1292*/ 	.byte	0x06
	.zero		1


	//   ....[25]....
        /*1294*/ 	.word	0x000008e0
        /*1298*/ 	.word	0x000000ff
        /*129c*/ 	.word	0x000000d8
        /*12a0*/ 	.short	0x0100
        /*12a2*/ 	.byte	0x06
	.zero		1


	//   ....[26]....
        /*12a4*/ 	.word	0x000017a0
        /*12a8*/ 	.word	0x00000003
        /*12ac*/ 	.word	0x00000000
        /*12b0*/ 	.short	0x010a
        /*12b2*/ 	.byte	0x3f
	.zero		1


	//   ....[27]....
        /*12b4*/ 	.word	0x000017e0
        /*12b8*/ 	.word	0x00000003
        /*12bc*/ 	.word	0x00000000
        /*12c0*/ 	.short	0x010a
        /*12c2*/ 	.byte	0x3f
	.zero		1


	//   ....[28]....
        /*12c4*/ 	.word	0x00001da0
        /*12c8*/ 	.word	0x000000ff
        /*12cc*/ 	.word	0x00000000
        /*12d0*/ 	.short	0x010a
        /*12d2*/ 	.byte	0x04
	.zero		1


	//   ....[29]....
        /*12d4*/ 	.word	0x00001de0
        /*12d8*/ 	.word	0x000000ff
        /*12dc*/ 	.word	0x00000000
        /*12e0*/ 	.short	0x010a
        /*12e2*/ 	.byte	0x04
	.zero		1


	//   ....[30]....
        /*12e4*/ 	.word	0x00002ba0
        /*12e8*/ 	.word	0x00000005
        /*12ec*/ 	.word	0x00000000
        /*12f0*/ 	.short	0x0101
        /*12f2*/ 	.byte	0x3f
	.zero		1


	//   ....[31]....
        /*12f4*/ 	.word	0x00002d80
        /*12f8*/ 	.word	0x00000000
        /*12fc*/ 	.word	0x00000000
        /*1300*/ 	.short	0x0101
        /*1302*/ 	.byte	0x3f
	.zero		1


	//   ....[32]....
        /*1304*/ 	.word	0x00016560
        /*1308*/ 	.word	0x00000007
        /*130c*/ 	.word	0x00000060
        /*1310*/ 	.short	0x010a
        /*1312*/ 	.byte	0x3f
	.zero		1


	//   ....[33]....
        /*1314*/ 	.word	0x00016900
        /*1318*/ 	.word	0x00000002
        /*131c*/ 	.word	0x000000d8
        /*1320*/ 	.short	0x0101
        /*1322*/ 	.byte	0x3f
	.zero		1


	//   ....[34]....
        /*1324*/ 	.word	0x00017100
        /*1328*/ 	.word	0x00000005
        /*132c*/ 	.word	0x00000000
        /*1330*/ 	.short	0x010a
        /*1332*/ 	.byte	0x3f
	.zero		1


	//   ....[35]....
        /*1334*/ 	.word	0x00017190
        /*1338*/ 	.word	0x00000007
        /*133c*/ 	.word	0x00000000
        /*1340*/ 	.short	0x010a
        /*1342*/ 	.byte	0x3f
	.zero		1


	//   ....[36]....
        /*1344*/ 	.word	0x00017220
        /*1348*/ 	.word	0x00000007
        /*134c*/ 	.word	0x00000000
        /*1350*/ 	.short	0x010a
        /*1352*/ 	.byte	0x3f
	.zero		1


	//   ....[37]....
        /*1354*/ 	.word	0x000172b0
        /*1358*/ 	.word	0x00000007
        /*135c*/ 	.word	0x00000000
        /*1360*/ 	.short	0x010a
        /*1362*/ 	.byte	0x3f
	.zero		1


	//   ....[38]....
        /*1364*/ 	.word	0x00017340
        /*1368*/ 	.word	0x00000007
        /*136c*/ 	.word	0x00000000
        /*1370*/ 	.short	0x010a
        /*1372*/ 	.byte	0x3f
	.zero		1


	//   ....[39]....
        /*1374*/ 	.word	0x000173d0
        /*1378*/ 	.word	0x00000007
        /*137c*/ 	.word	0x00000000
        /*1380*/ 	.short	0x010a
        /*1382*/ 	.byte	0x3f
	.zero		1


	//   ....[40]....
        /*1384*/ 	.word	0x00017460
        /*1388*/ 	.word	0x00000007
        /*138c*/ 	.word	0x00000000
        /*1390*/ 	.short	0x010a
        /*1392*/ 	.byte	0x3f
	.zero		1


	//   ....[41]....
        /*1394*/ 	.word	0x000174f0
        /*1398*/ 	.word	0x00000007
        /*139c*/ 	.word	0x00000000
        /*13a0*/ 	.short	0x010a
        /*13a2*/ 	.byte	0x3f
	.zero		1


	//   ....[42]....
        /*13a4*/ 	.word	0x00017580
        /*13a8*/ 	.word	0x00000007
        /*13ac*/ 	.word	0x00000000
        /*13b0*/ 	.short	0x010a
        /*13b2*/ 	.byte	0x3f
	.zero		1


	//   ....[43]....
        /*13b4*/ 	.word	0x00017610
        /*13b8*/ 	.word	0x00000007
        /*13bc*/ 	.word	0x00000000
        /*13c0*/ 	.short	0x010a
        /*13c2*/ 	.byte	0x3f
	.zero		1


	//   ....[44]....
        /*13c4*/ 	.word	0x000176a0
        /*13c8*/ 	.word	0x00000007
        /*13cc*/ 	.word	0x00000000
        /*13d0*/ 	.short	0x010a
        /*13d2*/ 	.byte	0x3f
	.zero		1


	//   ....[45]....
        /*13d4*/ 	.word	0x00017730
        /*13d8*/ 	.word	0x00000003
        /*13dc*/ 	.word	0x00000000
        /*13e0*/ 	.short	0x010a
        /*13e2*/ 	.byte	0x3f
	.zero		1


	//   ....[46]....
        /*13e4*/ 	.word	0x00017790
        /*13e8*/ 	.word	0x00000003
        /*13ec*/ 	.word	0x00000000
        /*13f0*/ 	.short	0x010a
        /*13f2*/ 	.byte	0x3f
	.zero		1


	//   ....[47]....
        /*13f4*/ 	.word	0x000177f0
        /*13f8*/ 	.word	0x00000007
        /*13fc*/ 	.word	0x00000000
        /*1400*/ 	.short	0x010a
        /*1402*/ 	.byte	0x3f
	.zero		1


	//   ....[48]....
        /*1404*/ 	.word	0x000178c0
        /*1408*/ 	.word	0x00000007
        /*140c*/ 	.word	0x00000060
        /*1410*/ 	.short	0x010a
        /*1412*/ 	.byte	0x3f
	.zero		1


	//   ....[49]....
        /*1414*/ 	.word	0x00017990
        /*1418*/ 	.word	0x00000005
        /*141c*/ 	.word	0x00000000
        /*1420*/ 	.short	0x010a
        /*1422*/ 	.byte	0x3f
	.zero		1


	//   ....[50]....
        /*1424*/ 	.word	0x000179e0
        /*1428*/ 	.word	0x00000007
        /*142c*/ 	.word	0x00000000
        /*1430*/ 	.short	0x010a
        /*1432*/ 	.byte	0x3f
	.zero		1


	//   ....[51]....
        /*1434*/ 	.word	0x00017a30
        /*1438*/ 	.word	0x00000007
        /*143c*/ 	.word	0x00000000
        /*1440*/ 	.short	0x010a
        /*1442*/ 	.byte	0x3f
	.zero		1


	//   ....[52]....
        /*1444*/ 	.word	0x00017a80
        /*1448*/ 	.word	0x00000007
        /*144c*/ 	.word	0x00000000
        /*1450*/ 	.short	0x010a
        /*1452*/ 	.byte	0x3f
	.zero		1


	//   ....[53]....
        /*1454*/ 	.word	0x00017ad0
        /*1458*/ 	.word	0x00000007
        /*145c*/ 	.word	0x00000000
        /*1460*/ 	.short	0x010a
        /*1462*/ 	.byte	0x3f
	.zero		1


	//   ....[54]....
        /*1464*/ 	.word	0x00017b20
        /*1468*/ 	.word	0x00000007
        /*146c*/ 	.word	0x00000000
        /*1470*/ 	.short	0x010a
        /*1472*/ 	.byte	0x3f
	.zero		1


	//   ....[55]....
        /*1474*/ 	.word	0x00017b70
        /*1478*/ 	.word	0x00000007
        /*147c*/ 	.word	0x00000000
        /*1480*/ 	.short	0x010a
        /*1482*/ 	.byte	0x3f
	.zero		1


	//   ....[56]....
        /*1484*/ 	.word	0x00017bc0
        /*1488*/ 	.word	0x00000007
        /*148c*/ 	.word	0x00000000
        /*1490*/ 	.short	0x010a
        /*1492*/ 	.byte	0x3f
	.zero		1


	//   ....[57]....
        /*1494*/ 	.word	0x00017c10
        /*1498*/ 	.word	0x00000007
        /*149c*/ 	.word	0x00000000
        /*14a0*/ 	.short	0x010a
        /*14a2*/ 	.byte	0x3f
	.zero		1


	//   ....[58]....
        /*14a4*/ 	.word	0x00017c60
        /*14a8*/ 	.word	0x00000007
        /*14ac*/ 	.word	0x00000000
        /*14b0*/ 	.short	0x010a
        /*14b2*/ 	.byte	0x3f
	.zero		1


	//   ....[59]....
        /*14b4*/ 	.word	0x00017cb0
        /*14b8*/ 	.word	0x00000007
        /*14bc*/ 	.word	0x00000000
        /*14c0*/ 	.short	0x010a
        /*14c2*/ 	.byte	0x3f
	.zero		1


	//----- nvinfo : EIATTR_NUM_MBARRIERS
	.align		4
.L_37:
        /*14c4*/ 	.byte	0x03, 0x38
        /*14c6*/ 	.short	0x001a


	//----- nvinfo : EIATTR_EXIT_INSTR_OFFSETS
	.align		4
        /*14c8*/ 	.byte	0x04, 0x1c
        /*14ca*/ 	.short	(.L_39 - .L_38)


	//   ....[0]....
.L_38:
        /*14cc*/ 	.word	0x00000be0


	//   ....[1]....
        /*14d0*/ 	.word	0x00001470


	//   ....[2]....
        /*14d4*/ 	.word	0x00015bd0


	//   ....[3]....
        /*14d8*/ 	.word	0x000161f0


	//   ....[4]....
        /*14dc*/ 	.word	0x00017780


	//----- nvinfo : EIATTR_MAX_THREADS
	.align		4
.L_39:
        /*14e0*/ 	.byte	0x04, 0x05
        /*14e2*/ 	.short	(.L_41 - .L_40)
.L_40:
        /*14e4*/ 	.word	0x00000180
        /*14e8*/ 	.word	0x00000001
        /*14ec*/ 	.word	0x00000001


	//----- nvinfo : EIATTR_CRS_STACK_SIZE
	.align		4
.L_41:
        /*14f0*/ 	.byte	0x04, 0x1e
        /*14f2*/ 	.short	(.L_43 - .L_42)
.L_42:
        /*14f4*/ 	.word	0x00000000


	//----- nvinfo : EIATTR_CBANK_PARAM_SIZE
	.align		4
.L_43:
        /*14f8*/ 	.byte	0x03, 0x19
        /*14fa*/ 	.short	0x0470


	//----- nvinfo : EIATTR_PARAM_CBANK
	.align		4
        /*14fc*/ 	.byte	0x04, 0x0a
        /*14fe*/ 	.short	(.L_45 - .L_44)
	.align		4
.L_44:
        /*1500*/ 	.word	index@(.nv.constant0._ZN7cutlass13device_kernelINS_4gemm6kernel13GemmUniversalIN4cute5tupleIJiiiiEEENS1_10collective13CollectiveMmaINS1_34MainloopSm90TmaGmmaWarpSpecializedILi12ENS5_IJNS4_1CILi2EEENSA_ILi1EEESC_EEENS1_35KernelTmaWarpSpecializedCooperativeEEENS5_IJNSA_ILi384EEENSA_ILi192EEENSA_ILi16EEEEEENS_10bfloat16_tENS5_IJlSC_lEEESK_SL_NS4_8TiledMMAINS4_8MMA_AtomIJNS4_4SM904GMMA28MMA_64x192x16_F32BF16BF16_SSILNSP_5MajorE0ELSR_0ELNSP_7ScaleInE1ELSS_1EEEEEENS4_6LayoutISD_NS5_IJSC_NSA_ILi0EEESW_EEEEENS5_IJNS4_10UnderscoreESZ_SZ_EEEEENS4_13SM90_TMA_LOADENS4_14ComposedLayoutINS4_7SwizzleILi1ELi4ELi3EEENS4_18smem_ptr_flag_bitsILi16EEENSV_INS5_IJNSA_ILi8EEESI_EEENS5_IJSI_SC_EEEEEEEvNS4_8identityENS4_23SM90_TMA_LOAD_MULTICASTES1C_vS1D_EENS_8epilogue10collective6detail29Sm90TmaWarpSpecializedAdapterINS1H_15DefaultEpilogueISK_SL_SL_NS1G_6thread17LinearCombinationISK_Li1EffLNS1L_9ScaleType4KindE0ELNS_15FloatRoundStyleE2ESK_EENS1_15EpilogueDefaultEEEEEvvEEEEvNT_6ParamsE)
        /*1504*/ 	.short	0x0210
        /*1506*/ 	.short	0x0470


	//----- nvinfo : EIATTR_SW_WAR
	.align		4
.L_45:
        /*1508*/ 	.byte	0x04, 0x36
        /*150a*/ 	.short	(.L_47 - .L_46)
.L_46:
        /*150c*/ 	.word	0x00000008
.L_47:


//--------------------- .nv.callgraph             --------------------------
	.section	.nv.callgraph,"",@"SHT_CUDA_CALLGRAPH"
	.align	4
	.sectionentsize	8
	.align		4
        /*0000*/ 	.word	0x00000000
	.align		4
        /*0004*/ 	.word	0xffffffff
	.align		4
        /*0008*/ 	.word	index@(_ZN7cutlass13device_kernelINS_4gemm6kernel13GemmUniversalIN4cute5tupleIJiiiiEEENS1_10collective13CollectiveMmaINS1_34MainloopSm90TmaGmmaWarpSpecializedILi12ENS5_IJNS4_1CILi2EEENSA_ILi1EEESC_EEENS1_35KernelTmaWarpSpecializedCooperativeEEENS5_IJNSA_ILi384EEENSA_ILi192EEENSA_ILi16EEEEEENS_10bfloat16_tENS5_IJlSC_lEEESK_SL_NS4_8TiledMMAINS4_8MMA_AtomIJNS4_4SM904GMMA28MMA_64x192x16_F32BF16BF16_SSILNSP_5MajorE0ELSR_0ELNSP_7ScaleInE1ELSS_1EEEEEENS4_6LayoutISD_NS5_IJSC_NSA_ILi0EEESW_EEEEENS5_IJNS4_10UnderscoreESZ_SZ_EEEEENS4_13SM90_TMA_LOADENS4_14ComposedLayoutINS4_7SwizzleILi1ELi4ELi3EEENS4_18smem_ptr_flag_bitsILi16EEENSV_INS5_IJNSA_ILi8EEESI_EEENS5_IJSI_SC_EEEEEEEvNS4_8identityENS4_23SM90_TMA_LOAD_MULTICASTES1C_vS1D_EENS_8epilogue10collective6detail29Sm90TmaWarpSpecializedAdapterINS1H_15DefaultEpilogueISK_SL_SL_NS1G_6thread17LinearCombinationISK_Li1EffLNS1L_9ScaleType4KindE0ELNS_15FloatRoundStyleE2ESK_EENS1_15EpilogueDefaultEEEEEvvEEEEvNT_6ParamsE)
	.align		4
        /*000c*/ 	.word	index@(__assertfail)
	.align		4
        /*0010*/ 	.word	0x00000000
	.align		4
        /*0014*/ 	.word	0xfffffffe
	.align		4
        /*0018*/ 	.word	0x00000000
	.align		4
        /*001c*/ 	.word	0xfffffffd
	.align		4
        /*0020*/ 	.word	0x00000000
	.align		4
        /*0024*/ 	.word	0xfffffffc


//--------------------- .nv.constant4             --------------------------
	.section	.nv.constant4,"a",@progbits
	.align	8
	.align		8
.nv.constant4:
        /*0000*/ 	.dword	__assertfail
	.align		8
        /*0008*/ 	.dword	__unnamed_1
	.align		8
        /*0010*/ 	.dword	_ZN40_INTERNAL_ba2523bc_4_k_cu_707a6ed5_187704cuda3std3__45__cpo5beginE
	.align		8
        /*0018*/ 	.dword	_ZN40_INTERNAL_ba2523bc_4_k_cu_707a6ed5_187704cuda3std3__45__cpo3endE
	.align		8
        /*0020*/ 	.dword	_ZN40_INTERNAL_ba2523bc_4_k_cu_707a6ed5_187704cuda3std3__45__cpo6cbeginE
	.align		8
        /*0028*/ 	.dword	_ZN40_INTERNAL_ba2523bc_4_k_cu_707a6ed5_187704cuda3std3__45__cpo4cendE
	.align		8
        /*0030*/ 	.dword	_ZN40_INTERNAL_ba2523bc_4_k_cu_707a6ed5_187704cuda3std3__442_GLOBAL__N__ba2523bc_4_k_cu_707a6ed5_187706ignoreE
	.align		8
        /*0038*/ 	.dword	_ZN40_INTERNAL_ba2523bc_4_k_cu_707a6ed5_187704cuda3std3__419piecewise_constructE
	.align		8
        /*0040*/ 	.dword	_ZN40_INTERNAL_ba2523bc_4_k_cu_707a6ed5_187704cuda3std3__48in_placeE
	.align		8
        /*0048*/ 	.dword	_ZN40_INTERNAL_ba2523bc_4_k_cu_707a6ed5_187704cuda3std6ranges3__45__cpo4swapE
	.align		8
        /*0050*/ 	.dword	_ZN40_INTERNAL_ba2523bc_4_k_cu_707a6ed5_187704cuda3std6ranges3__45__cpo9iter_moveE
	.align		8
        /*0058*/ 	.dword	_ZN40_INTERNAL_ba2523bc_4_k_cu_707a6ed5_187704cute7productE
	.align		8
        /*0060*/ 	.dword	_ZN40_INTERNAL_ba2523bc_4_k_cu_707a6ed5_187704cute1_E
	.align		8
        /*0068*/ 	.dword	$str$22
	.align		8
        /*0070*/ 	.dword	$str$23


//--------------------- .text._ZN7cutlass13device_kernelINS_4gemm6kernel13GemmUniversalIN4cute5tupleIJiiiiEEENS1_10collective13CollectiveMmaINS1_34MainloopSm90TmaGmmaWarpSpecializedILi12ENS5_IJNS4_1CILi2EEENSA_ILi1EEESC_EEENS1_35KernelTmaWarpSpecializedCooperativeEEENS5_IJNSA_ILi384EEENSA_ILi192EEENSA_ILi16EEEEEENS_10bfloat16_tENS5_IJlSC_lEEESK_SL_NS4_8TiledMMAINS4_8MMA_AtomIJNS4_4SM904GMMA28MMA_64x192x16_F32BF16BF16_SSILNSP_5MajorE0ELSR_0ELNSP_7ScaleInE1ELSS_1EEEEEENS4_6LayoutISD_NS5_IJSC_NSA_ILi0EEESW_EEEEENS5_IJNS4_10UnderscoreESZ_SZ_EEEEENS4_13SM90_TMA_LOADENS4_14ComposedLayoutINS4_7SwizzleILi1ELi4ELi3EEENS4_18smem_ptr_flag_bitsILi16EEENSV_INS5_IJNSA_ILi8EEESI_EEENS5_IJSI_SC_EEEEEEEvNS4_8identityENS4_23SM90_TMA_LOAD_MULTICASTES1C_vS1D_EENS_8epilogue10collective6detail29Sm90TmaWarpSpecializedAdapterINS1H_15DefaultEpilogueISK_SL_SL_NS1G_6thread17LinearCombinationISK_Li1EffLNS1L_9ScaleType4KindE0ELNS_15FloatRoundStyleE2ESK_EENS1_15EpilogueDefaultEEEEEvvEEEEvNT_6ParamsE --------------------------
	.section	.text._ZN7cutlass13device_kernelINS_4gemm6kernel13GemmUniversalIN4cute5tupleIJiiiiEEENS1_10collective13CollectiveMmaINS1_34MainloopSm90TmaGmmaWarpSpecializedILi12ENS5_IJNS4_1CILi2EEENSA_ILi1EEESC_EEENS1_35KernelTmaWarpSpecializedCooperativeEEENS5_IJNSA_ILi384EEENSA_ILi192EEENSA_ILi16EEEEEENS_10bfloat16_tENS5_IJlSC_lEEESK_SL_NS4_8TiledMMAINS4_8MMA_AtomIJNS4_4SM904GMMA28MMA_64x192x16_F32BF16BF16_SSILNSP_5MajorE0ELSR_0ELNSP_7ScaleInE1ELSS_1EEEEEENS4_6LayoutISD_NS5_IJSC_NSA_ILi0EEESW_EEEEENS5_IJNS4_10UnderscoreESZ_SZ_EEEEENS4_13SM90_TMA_LOADENS4_14ComposedLayoutINS4_7SwizzleILi1ELi4ELi3EEENS4_18smem_ptr_flag_bitsILi16EEENSV_INS5_IJNSA_ILi8EEESI_EEENS5_IJSI_SC_EEEEEEEvNS4_8identityENS4_23SM90_TMA_LOAD_MULTICASTES1C_vS1D_EENS_8epilogue10collective6detail29Sm90TmaWarpSpecializedAdapterINS1H_15DefaultEpilogueISK_SL_SL_NS1G_6thread17LinearCombinationISK_Li1EffLNS1L_9ScaleType4KindE0ELNS_15FloatRoundStyleE2ESK_EENS1_15EpilogueDefaultEEEEEvvEEEEvNT_6ParamsE,"ax",@progbits
	.align	128
.text._ZN7cutlass13device_kernelINS_4gemm6kernel13GemmUniversalIN4cute5tupleIJiiiiEEENS1_10collective13CollectiveMmaINS1_34MainloopSm90TmaGmmaWarpSpecializedILi12ENS5_IJNS4_1CILi2EEENSA_ILi1EEESC_EEENS1_35KernelTmaWarpSpecializedCooperativeEEENS5_IJNSA_ILi384EEENSA_ILi192EEENSA_ILi16EEEEEENS_10bfloat16_tENS5_IJlSC_lEEESK_SL_NS4_8TiledMMAINS4_8MMA_AtomIJNS4_4SM904GMMA28MMA_64x192x16_F32BF16BF16_SSILNSP_5MajorE0ELSR_0ELNSP_7ScaleInE1ELSS_1EEEEEENS4_6LayoutISD_NS5_IJSC_NSA_ILi0EEESW_EEEEENS5_IJNS4_10UnderscoreESZ_SZ_EEEEENS4_13SM90_TMA_LOADENS4_14ComposedLayoutINS4_7SwizzleILi1ELi4ELi3EEENS4_18smem_ptr_flag_bitsILi16EEENSV_INS5_IJNSA_ILi8EEESI_EEENS5_IJSI_SC_EEEEEEEvNS4_8identityENS4_23SM90_TMA_LOAD_MULTICASTES1C_vS1D_EENS_8epilogue10collective6detail29Sm90TmaWarpSpecializedAdapterINS1H_15DefaultEpilogueISK_SL_SL_NS1G_6thread17LinearCombinationISK_Li1EffLNS1L_9ScaleType4KindE0ELNS_15FloatRoundStyleE2ESK_EENS1_15EpilogueDefaultEEEEEvvEEEEvNT_6ParamsE:
        .type           _ZN7cutlass13device_kernelINS_4gemm6kernel13GemmUniversalIN4cute5tupleIJiiiiEEENS1_10collective13CollectiveMmaINS1_34MainloopSm90TmaGmmaWarpSpecializedILi12ENS5_IJNS4_1CILi2EEENSA_ILi1EEESC_EEENS1_35KernelTmaWarpSpecializedCooperativeEEENS5_IJNSA_ILi384EEENSA_ILi192EEENSA_ILi16EEEEEENS_10bfloat16_tENS5_IJlSC_lEEESK_SL_NS4_8TiledMMAINS4_8MMA_AtomIJNS4_4SM904GMMA28MMA_64x192x16_F32BF16BF16_SSILNSP_5MajorE0ELSR_0ELNSP_7ScaleInE1ELSS_1EEEEEENS4_6LayoutISD_NS5_IJSC_NSA_ILi0EEESW_EEEEENS5_IJNS4_10UnderscoreESZ_SZ_EEEEENS4_13SM90_TMA_LOADENS4_14ComposedLayoutINS4_7SwizzleILi1ELi4ELi3EEENS4_18smem_ptr_flag_bitsILi16EEENSV_INS5_IJNSA_ILi8EEESI_EEENS5_IJSI_SC_EEEEEEEvNS4_8identityENS4_23SM90_TMA_LOAD_MULTICASTES1C_vS1D_EENS_8epilogue10collective6detail29Sm90TmaWarpSpecializedAdapterINS1H_15DefaultEpilogueISK_SL_SL_NS1G_6thread17LinearCombinationISK_Li1EffLNS1L_9ScaleType4KindE0ELNS_15FloatRoundStyleE2ESK_EENS1_15EpilogueDefaultEEEEEvvEEEEvNT_6ParamsE,@function
        .size           _ZN7cutlass13device_kernelINS_4gemm6kernel13GemmUniversalIN4cute5tupleIJiiiiEEENS1_10collective13CollectiveMmaINS1_34MainloopSm90TmaGmmaWarpSpecializedILi12ENS5_IJNS4_1CILi2EEENSA_ILi1EEESC_EEENS1_35KernelTmaWarpSpecializedCooperativeEEENS5_IJNSA_ILi384EEENSA_ILi192EEENSA_ILi16EEEEEENS_10bfloat16_tENS5_IJlSC_lEEESK_SL_NS4_8TiledMMAINS4_8MMA_AtomIJNS4_4SM904GMMA28MMA_64x192x16_F32BF16BF16_SSILNSP_5MajorE0ELSR_0ELNSP_7ScaleInE1ELSS_1EEEEEENS4_6LayoutISD_NS5_IJSC_NSA_ILi0EEESW_EEEEENS5_IJNS4_10UnderscoreESZ_SZ_EEEEENS4_13SM90_TMA_LOADENS4_14ComposedLayoutINS4_7SwizzleILi1ELi4ELi3EEENS4_18smem_ptr_flag_bitsILi16EEENSV_INS5_IJNSA_ILi8EEESI_EEENS5_IJSI_SC_EEEEEEEvNS4_8identityENS4_23SM90_TMA_LOAD_MULTICASTES1C_vS1D_EENS_8epilogue10collective6detail29Sm90TmaWarpSpecializedAdapterINS1H_15DefaultEpilogueISK_SL_SL_NS1G_6thread17LinearCombinationISK_Li1EffLNS1L_9ScaleType4KindE0ELNS_15FloatRoundStyleE2ESK_EENS1_15EpilogueDefaultEEEEEvvEEEEvNT_6ParamsE,(.L_x_660 - _ZN7cutlass13device_kernelINS_4gemm6kernel13GemmUniversalIN4cute5tupleIJiiiiEEENS1_10collective13CollectiveMmaINS1_34MainloopSm90TmaGmmaWarpSpecializedILi12ENS5_IJNS4_1CILi2EEENSA_ILi1EEESC_EEENS1_35KernelTmaWarpSpecializedCooperativeEEENS5_IJNSA_ILi384EEENSA_ILi192EEENSA_ILi16EEEEEENS_10bfloat16_tENS5_IJlSC_lEEESK_SL_NS4_8TiledMMAINS4_8MMA_AtomIJNS4_4SM904GMMA28MMA_64x192x16_F32BF16BF16_SSILNSP_5MajorE0ELSR_0ELNSP_7ScaleInE1ELSS_1EEEEEENS4_6LayoutISD_NS5_IJSC_NSA_ILi0EEESW_EEEEENS5_IJNS4_10UnderscoreESZ_SZ_EEEEENS4_13SM90_TMA_LOADENS4_14ComposedLayoutINS4_7SwizzleILi1ELi4ELi3EEENS4_18smem_ptr_flag_bitsILi16EEENSV_INS5_IJNSA_ILi8EEESI_EEENS5_IJSI_SC_EEEEEEEvNS4_8identityENS4_23SM90_TMA_LOAD_MULTICASTES1C_vS1D_EENS_8epilogue10collective6detail29Sm90TmaWarpSpecializedAdapterINS1H_15DefaultEpilogueISK_SL_SL_NS1G_6thread17LinearCombinationISK_Li1EffLNS1L_9ScaleType4KindE0ELNS_15FloatRoundStyleE2ESK_EENS1_15EpilogueDefaultEEEEEvvEEEEvNT_6ParamsE)
        .other          _ZN7cutlass13device_kernelINS_4gemm6kernel13GemmUniversalIN4cute5tupleIJiiiiEEENS1_10collective13CollectiveMmaINS1_34MainloopSm90TmaGmmaWarpSpecializedILi12ENS5_IJNS4_1CILi2EEENSA_ILi1EEESC_EEENS1_35KernelTmaWarpSpecializedCooperativeEEENS5_IJNSA_ILi384EEENSA_ILi192EEENSA_ILi16EEEEEENS_10bfloat16_tENS5_IJlSC_lEEESK_SL_NS4_8TiledMMAINS4_8MMA_AtomIJNS4_4SM904GMMA28MMA_64x192x16_F32BF16BF16_SSILNSP_5MajorE0ELSR_0ELNSP_7ScaleInE1ELSS_1EEEEEENS4_6LayoutISD_NS5_IJSC_NSA_ILi0EEESW_EEEEENS5_IJNS4_10UnderscoreESZ_SZ_EEEEENS4_13SM90_TMA_LOADENS4_14ComposedLayoutINS4_7SwizzleILi1ELi4ELi3EEENS4_18smem_ptr_flag_bitsILi16EEENSV_INS5_IJNSA_ILi8EEESI_EEENS5_IJSI_SC_EEEEEEEvNS4_8identityENS4_23SM90_TMA_LOAD_MULTICASTES1C_vS1D_EENS_8epilogue10collective6detail29Sm90TmaWarpSpecializedAdapterINS1H_15DefaultEpilogueISK_SL_SL_NS1G_6thread17LinearCombinationISK_Li1EffLNS1L_9ScaleType4KindE0ELNS_15FloatRoundStyleE2ESK_EENS1_15EpilogueDefaultEEEEEvvEEEEvNT_6ParamsE,@"STO_CUDA_ENTRY STV_DEFAULT"
_ZN7cutlass13device_kernelINS_4gemm6kernel13GemmUniversalIN4cute5tupleIJiiiiEEENS1_10collective13CollectiveMmaINS1_34MainloopSm90TmaGmmaWarpSpecializedILi12ENS5_IJNS4_1CILi2EEENSA_ILi1EEESC_EEENS1_35KernelTmaWarpSpecializedCooperativeEEENS5_IJNSA_ILi384EEENSA_ILi192EEENSA_ILi16EEEEEENS_10bfloat16_tENS5_IJlSC_lEEESK_SL_NS4_8TiledMMAINS4_8MMA_AtomIJNS4_4SM904GMMA28MMA_64x192x16_F32BF16BF16_SSILNSP_5MajorE0ELSR_0ELNSP_7ScaleInE1ELSS_1EEEEEENS4_6LayoutISD_NS5_IJSC_NSA_ILi0EEESW_EEEEENS5_IJNS4_10UnderscoreESZ_SZ_EEEEENS4_13SM90_TMA_LOADENS4_14ComposedLayoutINS4_7SwizzleILi1ELi4ELi3EEENS4_18smem_ptr_flag_bitsILi16EEENSV_INS5_IJNSA_ILi8EEESI_EEENS5_IJSI_SC_EEEEEEEvNS4_8identityENS4_23SM90_TMA_LOAD_MULTICASTES1C_vS1D_EENS_8epilogue10collective6detail29Sm90TmaWarpSpecializedAdapterINS1H_15DefaultEpilogueISK_SL_SL_NS1G_6thread17LinearCombinationISK_Li1EffLNS1L_9ScaleType4KindE0ELNS_15FloatRoundStyleE2ESK_EENS1_15EpilogueDefaultEEEEEvvEEEEvNT_6ParamsE:
[----:B------:R-:W0:Y:S02]  /*0000*/  LDC R1, c[0x0][0x28] ;  /* 0x00000a00ff017b82 */ /* 0x000e240000000800 */
[----:B0-----:R-:W-:Y:S01]  /*0010*/  VIADD R1, R1, 0xfffffcf0 ;  /* 0xfffffcf001017836 */ /* 0x001fe20000000000 */
[----:B------:R-:W0:Y:S01]  /*0020*/  S2R R4, SR_TID.X ;  /* 0x0000000000047919 */ /* 0x000e220000002100 */
[----:B------:R-:W-:Y:S01]  /*0030*/  ELECT P0, URZ, PT ;  /* 0x00000000003f782f */ /* 0x000fe20003800000 */
[----:B------:R-:W-:Y:S01]  /*0040*/  BSSY B0, `(.L_x_0) ;  /* 0x0000015000007945 */ /* 0x000fe20003800000 */
[--C-:B0-----:R-:W-:Y:S02]  /*0050*/  SHF.R.U32.HI R0, RZ, 0x5, R4.reuse ;  /* 0x00000005ff007819 */ /* 0x101fe40000011604 */
[----:B------:R-:W-:-:S03]  /*0060*/  SHF.R.U32.HI R2, RZ, 0x7, R4 ;  /* 0x00000007ff027819 */ /* 0x000fc60000011604 */
[----:B------:R-:W0:Y:S04]  /*0070*/  SHFL.IDX PT, R3, R0, RZ, 0x1f ;  /* 0x00001fff00037589 */ /* 0x000e2800000e0000 */
[----:B------:R-:W1:Y:S01]  /*0080*/  SHFL.IDX PT, R2, R2, RZ, 0x1f ;  /* 0x00001fff02027589 */ /* 0x000e6200000e0000 */
[----:B0-----:R-:W-:Y:S02]  /*0090*/  R2UR UR9, R3 ;  /* 0x00000000030972ca */ /* 0x001fe400000e0000 */
[----:B-1----:R-:W-:-:S11]  /*00a0*/  R2UR UR5, R2 ;  /* 0x00000000020572ca */ /* 0x002fd600000e0000 */
[----:B------:R-:W-:Y:S02]  /*00b0*/  USHF.R.S32.HI UR4, URZ, 0x1f, UR9 ;  /* 0x0000001f3f047899 */ /* 0x000fe40008011409 */
[----:B------:R-:W-:Y:S02]  /*00c0*/  ISETP.NE.OR P0, PT, RZ, UR9, !P0 ;  /* 0x00000009ff007c0c */ /* 0x000fe4000c705670 */
[----:B------:R-:W-:-:S04]  /*00d0*/  ULEA.HI UR4, UR4, UR9, URZ, 0x2 ;  /* 0x0000000904047291 */ /* 0x000fc8000f8f103f */
[----:B------:R-:W-:-:S04]  /*00e0*/  ULOP3.LUT UR4, UR4, 0xfffffffc, URZ, 0xc0, !UPT ;  /* 0xfffffffc04047892 */ /* 0x000fc8000f8ec03f */
[----:B------:R-:W-:-:S03]  /*00f0*/  UIADD3 UR9, UR9, -UR4, URZ ;  /* 0x8000000409097290 */ /* 0x000fc6000fffe03f */
[----:B------:R-:W-:Y:S09]  /*0100*/  @P0 BRA `(.L_x_1) ;  /* 0x0000000000200947 */ /* 0x000ff20003800000 */
[----:B------:R-:W-:Y:S02]  /*0110*/  ULDC.64 UR6, c[0x0][0x198] ;  /* 0x0000660000067ab9 */ /* 0x000fe40000000a00 */
[----:B------:R-:W-:Y:S02]  /*0120*/  UIADD3 UR10, UP0, UR6, 0xf0, URZ ;  /* 0x000000f0060a7890 */ /* 0x000fe4000ff1e03f */
[----:B------:R-:W-:Y:S02]  /*0130*/  UIADD3 UR6, UP1, UR6, 0x1f0, URZ ;  /* 0x000001f006067890 */ /* 0x000fe4000ff3e03f */
[----:B------:R-:W-:Y:S02]  /*0140*/  UIADD3.X UR11, URZ, UR7, URZ, UP0, !UPT ;  /* 0x000000073f0b7290 */ /* 0x000fe400087fe43f */
[----:B------:R-:W-:-:S07]  /*0150*/  UIADD3.X UR7, URZ, UR7, URZ, UP1, !UPT ;  /* 0x000000073f077290 */ /* 0x000fce0008ffe43f */
[----:B------:R0:W-:Y:S02]  /*0160*/  UTMACCTL.PF [UR10] ;  /* 0x000000000a0079b9 */ /* 0x0001e40008040000 */
[----:B------:R0:W-:Y:S02]  /*0170*/  UTMACCTL.PF [UR6] ;  /* 0x00000000060079b9 */ /* 0x0001e40008040000 */
[----:B0-----:R-:W-:Y:S01]  /*0180*/  NOP ;  /* 0x0000000000007918 */ /* 0x001fe20000000000 */
.L_x_1:
[----:B------:R-:W-:Y:S05]  /*0190*/  BSYNC B0 ;  /* 0x0000000000007941 */ /* 0x000fea0003800000 */
.L_x_0:
[----:B------:R-:W0:Y:S01]  /*01a0*/  SHFL.IDX PT, R2, R0, RZ, 0x1f ;  /* 0x00001fff00027589 */ /* 0x000e2200000e0000 */
[----:B------:R-:W-:Y:S01]  /*01b0*/  UISETP.NE.AND UP0, UPT, UR9, 0x3, UPT ;  /* 0x000000030900788c */ /* 0x000fe2000bf05270 */
[----:B------:R-:W-:Y:S01]  /*01c0*/  ISETP.NE.AND P1, PT, RZ, UR5, PT ;  /* 0x00000005ff007c0c */ /* 0x000fe2000bf25270 */
[----:B------:R-:W-:Y:S02]  /*01d0*/  UIADD3 UR16, UR5, -0x1, URZ ;  /* 0xffffffff05107890 */ /* 0x000fe4000fffe03f */
[----:B------:R-:W-:Y:S02]  /*01e0*/  UISETP.EQ.OR UP0, UPT, UR9, URZ, !UP0 ;  /* 0x0000003f0900728c */ /* 0x000fe4000c702670 */
[----:B------:R-:W-:Y:S02]  /*01f0*/  UISETP.GE.U32.AND UP1, UPT, UR16, 0x2, UPT ;  /* 0x000000021000788c */ /* 0x000fe4000bf26070 */
[----:B------:R-:W-:-:S04]  /*0200*/  UISETP.EQ.AND UP0, UPT, UR5, URZ, UP0 ;  /* 0x0000003f0500728c */ /* 0x000fc80008702270 */
[----:B------:R-:W-:-:S04]  /*0210*/  USEL UR40, URZ, 0x1, !UP0 ;  /* 0x000000013f287887 */ /* 0x000fc8000c000000 */
[----:B------:R-:W-:Y:S01]  /*0220*/  USEL UR40, UR40, 0x2, UP1 ;  /* 0x0000000228287887 */ /* 0x000fe20008800000 */
[----:B0-----:R-:W-:-:S13]  /*0230*/  ISETP.NE.AND P0, PT, R2, RZ, PT ;  /* 0x000000ff0200720c */ /* 0x001fda0003f05270 */
[----:B------:R-:W-:Y:S05]  /*0240*/  @P0 BRA `(.L_x_2) ;  /* 0x0000000000a40947 */ /* 0x000fea0003800000 */
[----:B------:R-:W-:Y:S01]  /*0250*/  ELECT P0, URZ, PT ;  /* 0x00000000003f782f */ /* 0x000fe20003800000 */
[----:B------:R-:W-:-:S12]  /*0260*/  BSSY B0, `(.L_x_2) ;  /* 0x0000027000007945 */ /* 0x000fd80003800000 */
[----:B------:R-:W-:Y:S05]  /*0270*/  @!P0 BRA `(.L_x_3) ;  /* 0x0000000000948947 */ /* 0x000fea0003800000 */
[----:B------:R-:W0:Y:S01]  /*0280*/  S2UR UR8, SR_CgaCtaId ;  /* 0x00000000000879c3 */ /* 0x000e220000008800 */
[----:B------:R-:W-:Y:S01]  /*0290*/  UMOV UR4, 0x400 ;  /* 0x0000040000047882 */ /* 0x000fe20000000000 */
[----:B------:R-:W-:Y:S01]  /*02a0*/  UMOV UR5, 0x1 ;  /* 0x0000000100057882 */ /* 0x000fe20000000000 */
[----:B------:R-:W-:Y:S02]  /*02b0*/  UMOV UR6, 0x4 ;  /* 0x0000000400067882 */ /* 0x000fe40000000000 */
[----:B------:R-:W-:-:S04]  /*02c0*/  UIADD3 UR6, -UR6, 0x100000, URZ ;  /* 0x0010000006067890 */ /* 0x000fc8000fffe13f */
[----:B------:R-:W-:Y:S02]  /*02d0*/  USHF.L.U32 UR7, UR6, 0xb, URZ ;  /* 0x0000000b06077899 */ /* 0x000fe4000800063f */
[----:B------:R-:W-:Y:S02]  /*02e0*/  USHF.L.U32 UR6, UR6, 0x1, URZ ;  /* 0x0000000106067899 */ /* 0x000fe4000800063f */
[----:B0-----:R-:W-:Y:S02]  /*02f0*/  ULEA UR8, UR8, UR4, 0x18 ;  /* 0x0000000408087291 */ /* 0x001fe4000f8ec03f */
[----:B------:R-:W-:-:S04]  /*0300*/  UIADD3 UR4, -UR5, 0x100000, URZ ;  /* 0x0010000005047890 */ /* 0x000fc8000fffe13f */
[----:B------:R-:W-:Y:S02]  /*0310*/  USHF.L.U32 UR5, UR4, 0xb, URZ ;  /* 0x0000000b04057899 */ /* 0x000fe4000800063f */
[----:B------:R-:W-:Y:S01]  /*0320*/  USHF.L.U32 UR4, UR4, 0x1, URZ ;  /* 0x0000000104047899 */ /* 0x000fe2000800063f */
[----:B------:R-:W0:Y:S11]  /*0330*/  FENCE.VIEW.ASYNC.S ;  /* 0x00000000000073c6 */ /* 0x000e360000000000 */
[----:B0-----:R0:W1:Y:S01]  /*0340*/  SYNCS.EXCH.64 URZ, [UR8], UR4 ;  /* 0x00000004083f75b2 */ /* 0x0010620008000100 */
[----:B------:R0:W2:Y:S01]  /*0350*/  SYNCS.EXCH.64 URZ, [UR8+0x60], UR6 ;  /* 0x00006006083f75b2 */ /* 0x0000a20008000100 */
[----:B------:R0:W3:Y:S01]  /*0360*/  SYNCS.EXCH.64 URZ, [UR8+0x8], UR4 ;  /* 0x00000804083f75b2 */ /* 0x0000e20008000100 */
[----:B------:R0:W4:Y:S01]  /*0370*/  SYNCS.EXCH.64 URZ, [UR8+0x68], UR6 ;  /* 0x00006806083f75b2 */ /* 0x0001220008000100 */
[----:B------:R0:W0:Y:S01]  /*0380*/  SYNCS.EXCH.64 URZ, [UR8+0x10], UR4 ;  /* 0x00001004083f75b2 */ /* 0x0000220008000100 */
        /* <DEDUP_REMOVED lines=19> */
[----:B-1----:R-:W-:Y:S01]  /*04c0*/  NOP ;  /* 0x0000000000007918 */ /* 0x002fe20000000000 */
.L_x_3:
[----:B0-----:R-:W-:Y:S05]  /*04d0*/  BSYNC B0 ;  /* 0x0000000000007941 */ /* 0x001fea0003800000 */
.L_x_2:
[----:B------:R-:W0:Y:S01]  /*04e0*/  S2UR UR13, SR_CTAID.X ;  /* 0x00000000000d79c3 */ /* 0x000e220000002500 */
[----:B------:R-:W-:Y:S01]  /*04f0*/  SHF.R.S32.HI R3, RZ, 0x1f, R4 ;  /* 0x0000001fff037819 */ /* 0x000fe20000011404 */
[----:B------:R1:W5:Y:S01]  /*0500*/  SHFL.IDX PT, R6, R0, RZ, 0x1f ;  /* 0x00001fff00067589 */ /* 0x00036200000e0000 */
[----:B------:R-:W-:Y:S01]  /*0510*/  ULDC UR4, c[0x0][0x150] ;  /* 0x0000540000047ab9 */ /* 0x000fe20000000800 */
[----:B------:R-:W-:Y:S02]  /*0520*/  ELECT P0, URZ, PT ;  /* 0x00000000003f782f */ /* 0x000fe40003800000 */
[----:B------:R-:W-:Y:S01]  /*0530*/  LEA.HI R3, R3, R4, RZ, 0x7 ;  /* 0x0000000403037211 */ /* 0x000fe200078f38ff */
[----:B------:R-:W-:Y:S01]  /*0540*/  ULDC UR5, c[0x0][0x154] ;  /* 0x0000550000057ab9 */ /* 0x000fe20000000800 */
[----:B------:R-:W-:Y:S01]  /*0550*/  SHF.R.S32.HI R7, RZ, 0x1f, R2 ;  /* 0x0000001fff077819 */ /* 0x000fe20000011402 */
[----:B------:R-:W2:Y:S01]  /*0560*/  S2UR UR10, SR_CTAID.Y ;  /* 0x00000000000a79c3 */ /* 0x000ea20000002600 */
[----:B------:R-:W-:Y:S01]  /*0570*/  LOP3.LUT R3, R3, 0xffffff80, RZ, 0xc0, !PT ;  /* 0xffffff8003037812 */ /* 0x000fe200078ec0ff */
[----:B------:R-:W-:Y:S01]  /*0580*/  ULDC UR8, c[0x0][0x144] ;  /* 0x0000510000087ab9 */ /* 0x000fe20000000800 */
[----:B------:R-:W-:Y:S01]  /*0590*/  LEA.HI R7, R7, R2, RZ, 0x2 ;  /* 0x0000000207077211 */ /* 0x000fe200078f10ff */
[----:B------:R-:W-:Y:S01]  /*05a0*/  NOP ;  /* 0x0000000000007918 */ /* 0x000fe20000000000 */
[----:B------:R-:W-:Y:S01]  /*05b0*/  NOP ;  /* 0x0000000000007918 */ /* 0x000fe20000000000 */
[----:B------:R-:W-:Y:S01]  /*05c0*/  IMAD.IADD R3, R4, 0x1, -R3 ;  /* 0x0000000104037824 */ /* 0x000fe200078e0a03 */
[----:B------:R-:W-:Y:S01]  /*05d0*/  LOP3.LUT R7, R7, 0x3ffffffc, RZ, 0xc0, !PT ;  /* 0x3ffffffc07077812 */ /* 0x000fe200078ec0ff */
[----:B------:R-:W-:Y:S01]  /*05e0*/  ULDC UR11, c[0x0][0x148] ;  /* 0x00005200000b7ab9 */ /* 0x000fe20000000800 */
[----:B------:R-:W-:-:S02]  /*05f0*/  IMAD.MOV.U32 R17, RZ, RZ, 0x1 ;  /* 0x00000001ff117424 */ /* 0x000fc400078e00ff */
[----:B------:R-:W-:Y:S01]  /*0600*/  SHF.R.S32.HI R4, RZ, 0x1f, R3 ;  /* 0x0000001fff047819 */ /* 0x000fe20000011403 */
[----:B------:R-:W-:-:S03]  /*0610*/  IMAD.IADD R2, R2, 0x1, -R7 ;  /* 0x0000000102027824 */ /* 0x000fc600078e0a07 */
[----:B------:R-:W-:Y:S02]  /*0620*/  LEA.HI R4, R4, R3, RZ, 0x3 ;  /* 0x0000000304047211 */ /* 0x000fe400078f18ff */
[----:B0-----:R-:W-:Y:S02]  /*0630*/  I2FP.F32.U32 R5, UR13 ;  /* 0x0000000d00057c45 */ /* 0x001fe40008201000 */
[--C-:B-1----:R-:W-:Y:S02]  /*0640*/  SHF.R.S32.HI R0, RZ, 0x3, R4.reuse ;  /* 0x00000003ff007819 */ /* 0x102fe40000011404 */
[----:B-----5:R-:W-:Y:S01]  /*0650*/  ISETP.NE.OR P0, PT, R6, RZ, !P0 ;  /* 0x000000ff0600720c */ /* 0x020fe20004705670 */
[----:B------:R-:W-:Y:S01]  /*0660*/  FMUL R8, R5, UR4 ;  /* 0x0000000405087c20 */ /* 0x000fe20008400000 */
[----:B------:R-:W-:-:S04]  /*0670*/  SHF.R.S32.HI R5, RZ, 0x1f, R4 ;  /* 0x0000001fff057819 */ /* 0x000fc80000011404 */
[----:B------:R-:W-:Y:S01]  /*0680*/  LEA.HI R5, R5, R0, RZ, 0x2 ;  /* 0x0000000005057211 */ /* 0x000fe200078f10ff */
[----:B------:R-:W0:Y:S03]  /*0690*/  F2I.U32.TRUNC.NTZ R8, R8 ;  /* 0x0000000800087305 */ /* 0x000e26000020f000 */
[----:B------:R-:W-:-:S03]  /*06a0*/  LOP3.LUT R5, R5, 0xfffffffc, RZ, 0xc0, !PT ;  /* 0xfffffffc05057812 */ /* 0x000fc600078ec0ff */
[----:B------:R-:W-:Y:S01]  /*06b0*/  VOTEU.ALL UP0, P0 ;  /* 0x00000000003f7886 */ /* 0x000fe20000000000 */
[----:B------:R-:W-:Y:S01]  /*06c0*/  VOTEU.ALL UP1, P0 ;  /* 0x00000000003f7886 */ /* 0x000fe20000020000 */
[----:B------:R-:W-:Y:S01]  /*06d0*/  IMAD.IADD R5, R0, 0x1, -R5 ;  /* 0x0000000100057824 */ /* 0x000fe200078e0a05 */
[----:B--2---:R-:W-:Y:S02]  /*06e0*/  I2FP.F32.U32 R0, UR10 ;  /* 0x0000000a00007c45 */ /* 0x004fe40008201000 */
[----:B------:R-:W1:Y:S01]  /*06f0*/  @!UP0 S2UR UR7, SR_CgaCtaId ;  /* 0x00000000000789c3 */ /* 0x000e620000008800 */
[----:B------:R-:W-:Y:S01]  /*0700*/  IMAD R2, R2, 0x4, R5 ;  /* 0x0000000402027824 */ /* 0x000fe200078e0205 */
[----:B------:R-:W-:Y:S01]  /*0710*/  @!UP0 UMOV UR6, 0x400 ;  /* 0x0000040000068882 */ /* 0x000fe20000000000 */
[----:B------:R-:W-:Y:S01]  /*0720*/  FMUL R4, R0, UR5 ;  /* 0x0000000500047c20 */ /* 0x000fe20008400000 */
[----:B0-----:R-:W-:Y:S02]  /*0730*/  R2UR UR4, R8 ;  /* 0x00000000080472ca */ /* 0x001fe400000e0000 */
[----:B------:R-:W-:-:S03]  /*0740*/  LEA.HI R0, R2, R2, RZ, 0x1 ;  /* 0x0000000202007211 */ /* 0x000fc600078f08ff */
[----:B------:R-:W0:Y:S01]  /*0750*/  F2I.U32.TRUNC.NTZ R4, R4 ;  /* 0x0000000400047305 */ /* 0x000e22000020f000 */
[----:B------:R-:W-:-:S05]  /*0760*/  LOP3.LUT R5, R0, 0xfffffffe, RZ, 0xc0, !PT ;  /* 0xfffffffe00057812 */ /* 0x000fca00078ec0ff */
[----:B------:R-:W-:Y:S02]  /*0770*/  IMAD.IADD R5, R2, 0x1, -R5 ;  /* 0x0000000102057824 */ /* 0x000fe400078e0a05 */
[----:B------:R-:W-:-:S04]  /*0780*/  UIADD3 UR4, -UR4, URZ, URZ ;  /* 0x0000003f04047290 */ /* 0x000fc8000fffe13f */
[----:B------:R-:W-:Y:S01]  /*0790*/  UIMAD UR8, UR8, UR4, UR13 ;  /* 0x00000004080872a4 */ /* 0x000fe2000f8e020d */
[----:B0-----:R-:W-:Y:S02]  /*07a0*/  R2UR UR12, R4 ;  /* 0x00000000040c72ca */ /* 0x001fe400000e0000 */
[----:B------:R-:W-:Y:S01]  /*07b0*/  UMOV UR4, 0x20 ;  /* 0x0000002000047882 */ /* 0x000fe20000000000 */
[----:B------:R-:W0:Y:S02]  /*07c0*/  LDC R4, c[0x0][0x140] ;  /* 0x00005000ff047b82 */ /* 0x000e240000000800 */
[----:B------:R-:W-:Y:S01]  /*07d0*/  ISETP.NE.AND P3, PT, R5, UR8, PT ;  /* 0x0000000805007c0c */ /* 0x000fe2000bf65270 */
[----:B------:R-:W-:Y:S01]  /*07e0*/  IMAD.SHL.U32 R5, R2, 0x4, RZ ;  /* 0x0000000402057824 */ /* 0x000fe200078e00ff */
[----:B------:R-:W-:-:S04]  /*07f0*/  @!UP0 UIADD3 UR4, -UR4, 0x100000, URZ ;  /* 0x0010000004048890 */ /* 0x000fc8000fffe13f */
[----:B------:R-:W-:Y:S02]  /*0800*/  @!UP0 USHF.L.U32 UR5, UR4, 0xb, URZ ;  /* 0x0000000b04058899 */ /* 0x000fe4000800063f */
[----:B------:R-:W-:Y:S02]  /*0810*/  @!UP0 USHF.L.U32 UR4, UR4, 0x1, URZ ;  /* 0x0000000104048899 */ /* 0x000fe4000800063f */
[----:B-1----:R-:W-:Y:S01]  /*0820*/  @!UP0 ULEA UR6, UR7, UR6, 0x18 ;  /* 0x0000000607068291 */ /* 0x002fe2000f8ec03f */
[----:B------:R-:W-:Y:S01]  /*0830*/  LOP3.LUT R9, R2, 0xc, R5, 0x78, !PT ;  /* 0x0000000c02097812 */ /* 0x000fe200078e7805 */
[----:B------:R-:W-:Y:S01]  /*0840*/  VOTEU.ALL UP0, P0 ;  /* 0x00000000003f7886 */ /* 0x000fe20000000000 */
[----:B------:R-:W-:Y:S01]  /*0850*/  LOP3.LUT P0, RZ, R3, 0x7, RZ, 0xc0, !PT ;  /* 0x0000000703ff7812 */ /* 0x000fe2000780c0ff */
[----:B------:R-:W-:Y:S02]  /*0860*/  UIADD3 UR12, -UR12, URZ, URZ ;  /* 0x0000003f0c0c7290 */ /* 0x000fe4000fffe13f */
[----:B------:R1:W-:Y:S01]  /*0870*/  STL [R1+0x180], R9 ;  /* 0x0001800901007387 */ /* 0x0003e20000100800 */
[----:B------:R-:W-:-:S02]  /*0880*/  ISETP.LT.U32.AND P0, PT, R9, 0x2, !P0 ;  /* 0x000000020900780c */ /* 0x000fc40004701070 */
[----:B------:R-:W-:Y:S01]  /*0890*/  @P3 LEA.HI R0, R9, R9, RZ, 0x1 ;  /* 0x0000000909003211 */ /* 0x000fe200078f08ff */
[----:B------:R-:W2:Y:S02]  /*08a0*/  FENCE.VIEW.ASYNC.S ;  /* 0x00000000000073c6 */ /* 0x000ea40000000000 */
[----:B--2---:R-:W2:Y:S01]  /*08b0*/  @!UP0 SYNCS.EXCH.64 URZ, [UR6+0xd0], UR4 ;  /* 0x0000d004063f85b2 */ /* 0x004ea20008000100 */
[----:B------:R-:W-:Y:S02]  /*08c0*/  @P3 SHF.R.S32.HI R0, RZ, 0x1, R0 ;  /* 0x00000001ff003819 */ /* 0x000fe40000011400 */
[----:B0-----:R-:W-:Y:S01]  /*08d0*/  ISETP.EQ.U32.AND P2, PT, R4, 0x1, PT ;  /* 0x000000010400780c */ /* 0x001fe20003f42070 */
[----:B------:R0:W1:Y:S01]  /*08e0*/  @!UP1 SYNCS.EXCH.64 URZ, [UR6+0xd8], UR4 ;  /* 0x0000d804063f95b2 */ /* 0x0000620008000100 */
[----:B------:R-:W-:Y:S01]  /*08f0*/  NOP ;  /* 0x0000000000007918 */ /* 0x000fe20000000000 */
[----:B0-----:R-:W-:-:S06]  /*0900*/  UIMAD UR4, UR11, UR12, UR10 ;  /* 0x0000000c0b0472a4 */ /* 0x001fcc000f8e020a */
[----:B------:R-:W-:Y:S02]  /*0910*/  @P3 ISETP.NE.AND P4, PT, R0, UR4, PT ;  /* 0x0000000400003c0c */ /* 0x000fe4000bf85270 */
[----:B------:R-:W-:Y:S02]  /*0920*/  SEL R0, RZ, 0x1, !P0 ;  /* 0x00000001ff007807 */ /* 0x000fe40004000000 */
[----:B------:R-:W-:-:S04]  /*0930*/  @P3 SEL R17, RZ, 0x1, P4 ;  /* 0x00000001ff113807 */ /* 0x000fc80002000000 */
[----:B------:R-:W-:Y:S01]  /*0940*/  LOP3.LUT R17, R17, R0, RZ, 0xc0, !PT ;  /* 0x0000000011117212 */ /* 0x000fe200078ec0ff */
[----:B--2---:R-:W-:Y:S06]  /*0950*/  @!P2 BRA `(.L_x_4) ;  /* 0x000000000008a947 */ /* 0x004fec0003800000 */
[----:B-1-34-:R-:W-:Y:S01]  /*0960*/  UCGABAR_ARV ;  /* 0x00000000000079c7 */ /* 0x01afe20008000000 */
[----:B------:R-:W-:Y:S05]  /*0970*/  BRA `(.L_x_5) ;  /* 0x0000000000047947 */ /* 0x000fea0003800000 */
.L_x_4:
[----:B-1-34-:R-:W-:Y:S01]  /*0980*/  NOP ;  /* 0x0000000000007918 */ /* 0x01afe20000000000 */
.L_x_5:
[----:B------:R-:W-:Y:S01]  /*0990*/  ULDC UR4, c[0x0][0x65c] ;  /* 0x0001970000047ab9 */ /* 0x000fe20000000800 */
[----:B------:R-:W-:Y:S01]  /*09a0*/  UMOV UR5, URZ ;  /* 0x0000003f00057c82 */ /* 0x000fe20008000000 */
[----:B------:R-:W-:-:S03]  /*09b0*/  UISETP.NE.AND UP0, UPT, UR4, 0x1, UPT ;  /* 0x000000010400788c */ /* 0x000fc6000bf05270 */
[----:B------:R-:W-:Y:S01]  /*09c0*/  UMOV UR4, UR13 ;  /* 0x0000000d00047c82 */ /* 0x000fe20008000000 */
[----:B------:R-:W-:Y:S02]  /*09d0*/  UP2UR UR46, UPR, URZ, 0x1 ;  /* 0x000000013f2e7883 */ /* 0x000fe40008000000 */
[----:B------:R-:W-:Y:S02]  /*09e0*/  PLOP3.LUT P0, PT, PT, PT, UP0, 0x80, 0x0 ;  /* 0x000000000000781c */ /* 0x000fe40003f0f008 */
[----:B------:R-:W-:Y:S02]  /*09f0*/  PLOP3.LUT P3, PT, PT, PT, UP0, 0x80, 0x0 ;  /* 0x000000000000781c */ /* 0x000fe40003f6f008 */
[----:B------:R-:W-:Y:S01]  /*0a00*/  PLOP3.LUT P5, PT, PT, PT, UP0, 0x80, 0x0 ;  /* 0x000000000000781c */ /* 0x000fe20003faf008 */
[----:B------:R-:W-:Y:S01]  /*0a10*/  @UP0 ULDC UR14, c[0x0][0x10] ;  /* 0x00000400000e0ab9 */ /* 0x000fe20000000800 */
[----:B------:R-:W-:Y:S01]  /*0a20*/  @UP0 UMOV UR6, UR10 ;  /* 0x0000000a00060c82 */ /* 0x000fe20008000000 */
[----:B------:R-:W-:Y:S01]  /*0a30*/  @UP0 UMOV UR7, URZ ;  /* 0x0000003f00070c82 */ /* 0x000fe20008000000 */
[----:B------:R-:W-:Y:S01]  /*0a40*/  PLOP3.LUT P4, PT, PT, PT, UP0, 0x80, 0x0 ;  /* 0x000000000000781c */ /* 0x000fe20003f8f008 */
[----:B------:R-:W-:-:S03]  /*0a50*/  @UP0 UIMAD.WIDE.U32 UR14, UR13, UR14, UR6 ;  /* 0x0000000e0d0e02a5 */ /* 0x000fc6000f8e0006 */
[----:B------:R-:W-:Y:S01]  /*0a60*/  @!UP0 ULDC UR7, c[0x0][0xc] ;  /* 0x0000030000078ab9 */ /* 0x000fe20000000800 */
[----:B------:R-:W-:Y:S01]  /*0a70*/  @UP0 UMOV UR6, URZ ;  /* 0x0000003f00060c82 */ /* 0x000fe20008000000 */
[----:B------:R-:W-:Y:S01]  /*0a80*/  @!UP0 UIMAD.WIDE.U32 UR4, UR10, UR7, UR4 ;  /* 0x000000070a0482a5 */ /* 0x000fe2000f8e0004 */
[----:B------:R-:W-:Y:S01]  /*0a90*/  IMAD.U32 R2, RZ, RZ, UR14 ;  /* 0x0000000eff027e24 */ /* 0x000fe2000f8e00ff */
[----:B------:R-:W-:Y:S02]  /*0aa0*/  @UP0 UIADD3 UR6, UR15, UR6, URZ ;  /* 0x000000060f060290 */ /* 0x000fe4000fffe03f */
[----:B------:R-:W-:Y:S02]  /*0ab0*/  IMAD.U32 R3, RZ, RZ, UR15 ;  /* 0x0000000fff037e24 */ /* 0x000fe4000f8e00ff */
[----:B------:R-:W-:Y:S02]  /*0ac0*/  @P0 IMAD.MOV.U32 R7, RZ, RZ, R2 ;  /* 0x000000ffff070224 */ /* 0x000fe400078e0002 */
[----:B------:R-:W-:-:S02]  /*0ad0*/  IMAD.U32 R5, RZ, RZ, UR5 ;  /* 0x00000005ff057e24 */ /* 0x000fc4000f8e00ff */
[----:B------:R-:W-:Y:S02]  /*0ae0*/  IMAD.U32 R2, RZ, RZ, UR4 ;  /* 0x00000004ff027e24 */ /* 0x000fe4000f8e00ff */
[----:B------:R-:W-:Y:S02]  /*0af0*/  @P3 IMAD.U32 R6, RZ, RZ, UR6 ;  /* 0x00000006ff063e24 */ /* 0x000fe4000f8e00ff */
[----:B------:R-:W-:Y:S02]  /*0b00*/  @!P5 IMAD.MOV.U32 R6, RZ, RZ, R5 ;  /* 0x000000ffff06d224 */ /* 0x000fe400078e0005 */
[----:B------:R-:W-:Y:S02]  /*0b10*/  @!P4 IMAD.MOV.U32 R7, RZ, RZ, R2 ;  /* 0x000000ffff07c224 */ /* 0x000fe400078e0002 */
[----:B------:R-:W-:Y:S01]  /*0b20*/  IMAD.U32 R3, RZ, RZ, UR5 ;  /* 0x00000005ff037e24 */ /* 0x000fe2000f8e00ff */
[----:B------:R0:W-:Y:S01]  /*0b30*/  STL [R1+0x184], R6 ;  /* 0x0001840601007387 */ /* 0x0001e20000100800 */
[----:B------:R-:W-:-:S03]  /*0b40*/  IMAD.U32 R4, RZ, RZ, UR4 ;  /* 0x00000004ff047e24 */ /* 0x000fc6000f8e00ff */
[----:B------:R0:W-:Y:S01]  /*0b50*/  STL [R1+0x188], R7 ;  /* 0x0001880701007387 */ /* 0x0001e20000100800 */
[----:B------:R-:W-:Y:S05]  /*0b60*/  @!P2 BRA `(.L_x_6) ;  /* 0x00000000000ca947 */ /* 0x000fea0003800000 */
[----:B------:R-:W-:Y:S01]  /*0b70*/  UCGABAR_WAIT ;  /* 0x0000000000007dc7 */ /* 0x000fe20008000000 */
[----:B------:R-:W-:Y:S01]  /*0b80*/  CCTL.IVALL ;  /* 0x00000000ff00798f */ /* 0x000fe20002000000 */
[----:B------:R-:W-:Y:S05]  /*0b90*/  BRA `(.L_x_7) ;  /* 0x0000000000047947 */ /* 0x000fea0003800000 */
.L_x_6:
[----:B------:R-:W-:Y:S06]  /*0ba0*/  BAR.SYNC.DEFER_BLOCKING 0x0 ;  /* 0x0000000000007b1d */ /* 0x000fec0000010000 */
.L_x_7:
[----:B------:R-:W-:Y:S05]  /*0bb0*/  @!P1 BRA `(.L_x_8) ;  /* 0x0000015000089947 */ /* 0x000fea0003800000 */
[----:B------:R-:W-:-:S06]  /*0bc0*/  UISETP.GT.U32.AND UP0, UPT, UR16, 0x1, UPT ;  /* 0x000000011000788c */ /* 0x000fcc000bf04070 */
[----:B------:R-:W-:-:S13]  /*0bd0*/  PLOP3.LUT P0, PT, PT, PT, UP0, 0x80, 0x0 ;  /* 0x000000000000781c */ /* 0x000fda0003f0f008 */
[----:B------:R-:W-:Y:S05]  /*0be0*/  @P0 EXIT ;  /* 0x000000000000094d */ /* 0x000fea0003800000 */
[----:B------:R-:W-:Y:S01]  /*0bf0*/  ULDC.64 UR4, c[0x0][0x650] ;  /* 0x0001940000047ab9 */ /* 0x000fe20000000a00 */
[----:B------:R-:W-:Y:S01]  /*0c00*/  UMOV UR41, 0xffffffff ;  /* 0xffffffff00297882 */ /* 0x000fe20000000000 */
[----:B------:R-:W-:Y:S01]  /*0c10*/  ISETP.GE.U32.AND P0, PT, R7, UR4, PT ;  /* 0x0000000407007c0c */ /* 0x000fe2000bf06070 */
[----:B------:R-:W-:Y:S01]  /*0c20*/  UMOV UR42, 0xffffffff ;  /* 0xffffffff002a7882 */ /* 0x000fe20000000000 */
[----:B------:R-:W-:Y:S01]  /*0c30*/  UMOV UR43, 0xffffffff ;  /* 0xffffffff002b7882 */ /* 0x000fe20000000000 */
[----:B------:R-:W-:Y:S02]  /*0c40*/  PRMT R0, RZ, 0x7610, R0 ;  /* 0x00007610ff007816 */ /* 0x000fe40000000000 */
[----:B------:R-:W-:-:S13]  /*0c50*/  ISETP.GE.U32.AND.EX P0, PT, R6, UR5, PT, P0 ;  /* 0x0000000506007c0c */ /* 0x000fda000bf06100 */
[----:B------:R-:W-:Y:S05]  /*0c60*/  @P0 BRA `(.L_x_9) ;  /* 0x0000000400480947 */ /* 0x000fea0003800000 */
[----:B------:R-:W-:Y:S01]  /*0c70*/  ULDC.64 UR16, c[0x0][0x628] ;  /* 0x00018a0000107ab9 */ /* 0x000fe20000000a00 */
[C---:B------:R-:W-:Y:S01]  /*0c80*/  R2UR UR19, R7.reuse ;  /* 0x00000000071372ca */ /* 0x040fe200000e0000 */
[----:B------:R-:W-:Y:S01]  /*0c90*/  ULDC UR18, c[0x0][0x630] ;  /* 0x00018c0000127ab9 */ /* 0x000fe20000000800 */
[----:B------:R-:W-:Y:S02]  /*0ca0*/  ISETP.NE.U32.AND P0, PT, RZ, UR16, PT ;  /* 0x00000010ff007c0c */ /* 0x000fe4000bf05070 */
[----:B------:R-:W-:Y:S02]  /*0cb0*/  R2UR UR4, R7 ;  /* 0x00000000070472ca */ /* 0x000fe400000e0000 */
[----:B------:R-:W-:Y:S02]  /*0cc0*/  ISETP.NE.AND.EX P0, PT, RZ, UR17, PT, P0 ;  /* 0x00000011ff007c0c */ /* 0x000fe4000bf05300 */
[----:B------:R-:W-:-:S11]  /*0cd0*/  R2UR UR5, R6 ;  /* 0x00000000060572ca */ /* 0x000fd600000e0000 */
[----:B------:R-:W-:Y:S05]  /*0ce0*/  @!P0 BRA `(.L_x_10) ;  /* 0x0000000000308947 */ /* 0x000fea0003800000 */
[----:B------:R-:W-:Y:S01]  /*0cf0*/  R2UR UR4, R7 ;  /* 0x00000000070472ca */ /* 0x000fe200000e0000 */
[----:B------:R-:W-:Y:S01]  /*0d00*/  ULDC UR9, c[0x0][0x634] ;  /* 0x00018d0000097ab9 */ /* 0x000fe20000000800 */
[----:B------:R-:W-:-:S11]  /*0d10*/  R2UR UR13, R6 ;  /* 0x00000000060d72ca */ /* 0x000fd600000e0000 */
[----:B------:R-:W-:-:S04]  /*0d20*/  UIADD3 UR9, UP0, UR4, UR9, URZ ;  /* 0x0000000904097290 */ /* 0x000fc8000ff1e03f */
[----:B------:R-:W-:-:S04]  /*0d30*/  UIADD3.X UR13, URZ, UR13, URZ, UP0, !UPT ;  /* 0x0000000d3f0d7290 */ /* 0x000fc800087fe43f */
[----:B------:R-:W-:-:S04]  /*0d40*/  UIMAD.WIDE.U32 UR4, UR13, UR16, URZ ;  /* 0x000000100d0472a5 */ /* 0x000fc8000f8e003f */
[----:B------:R-:W-:Y:S02]  /*0d50*/  UIMAD.WIDE.U32 UR6, UP0, UR9, UR17, UR4 ;  /* 0x00000011090672a5 */ /* 0x000fe4000f800004 */
[----:B------:R-:W-:Y:S02]  /*0d60*/  UIMAD.WIDE.U32 UR4, UR9, UR16, URZ ;  /* 0x00000010090472a5 */ /* 0x000fe4000f8e003f */
[----:B------:R-:W-:Y:S02]  /*0d70*/  UIADD3.X UR15, URZ, URZ, URZ, UP0, !UPT ;  /* 0x0000003f3f0f7290 */ /* 0x000fe400087fe43f */
[----:B------:R-:W-:Y:S01]  /*0d80*/  UIADD3 URZ, UP0, UR5, UR6, URZ ;  /* 0x00000006053f7290 */ /* 0x000fe2000ff1e03f */
[----:B------:R-:W-:-:S03]  /*0d90*/  UMOV UR14, UR7 ;  /* 0x00000007000e7c82 */ /* 0x000fc60008000000 */
[----:B------:R-:W-:-:S12]  /*0da0*/  UIMAD.WIDE.U32.X UR4, UR13, UR17, UR14, UP0 ;  /* 0x000000110d0472a5 */ /* 0x000fd800080e040e */
.L_x_10:
[----:B------:R-:W-:Y:S01]  /*0db0*/  USHF.R.U64 UR43, UR4, UR18, UR5 ;  /* 0x00000012042b7299 */ /* 0x000fe20008001205 */
[----:B------:R-:W-:Y:S01]  /*0dc0*/  R2UR UR7, R6 ;  /* 0x00000000060772ca */ /* 0x000fe200000e0000 */
[----:B------:R-:W-:Y:S02]  /*0dd0*/  USHF.R.U32.HI UR4, URZ, UR18, UR5 ;  /* 0x000000123f047299 */ /* 0x000fe40008011605 */
[----:B------:R-:W-:Y:S01]  /*0de0*/  UIADD3 UR5, UP0, URZ, -UR43, URZ ;  /* 0x8000002b3f057290 */ /* 0x000fe2000ff1e03f */
[----:B------:R-:W-:Y:S01]  /*0df0*/  ULDC.64 UR14, c[0x0][0x620] ;  /* 0x00018800000e7ab9 */ /* 0x000fe20000000a00 */
[----:B------:R-:W-:Y:S02]  /*0e00*/  UMOV UR6, UR19 ;  /* 0x0000001300067c82 */ /* 0x000fe40008000000 */
[----:B------:R-:W-:Y:S01]  /*0e10*/  UIADD3.X UR4, URZ, ~UR4, URZ, UP0, !UPT ;  /* 0x800000043f047290 */ /* 0x000fe200087fe43f */
[----:B------:R-:W-:Y:S01]  /*0e20*/  ULDC UR9, c[0x0][0x618] ;  /* 0x0001860000097ab9 */ /* 0x000fe20000000800 */
[----:B------:R-:W-:-:S02]  /*0e30*/  UIMAD UR12, UR11, UR12, UR10 ;  /* 0x0000000c0b0c72a4 */ /* 0x000fc4000f8e020a */
[----:B------:R-:W-:Y:S02]  /*0e40*/  UIMAD UR4, UR4, UR14, URZ ;  /* 0x0000000e040472a4 */ /* 0x000fe4000f8e023f */
[----:B------:R-:W-:Y:S02]  /*0e50*/  UIMAD.WIDE.U32 UR6, UR5, UR14, UR6 ;  /* 0x0000000e050672a5 */ /* 0x000fe4000f8e0006 */
[----:B------:R-:W-:Y:S01]  /*0e60*/  UIMAD UR4, UR5, UR15, UR4 ;  /* 0x0000000f050472a4 */ /* 0x000fe2000f8e0204 */
[----:B------:R-:W-:Y:S01]  /*0e70*/  ULDC UR10, c[0x0][0x608] ;  /* 0x00018200000a7ab9 */ /* 0x000fe20000000800 */
[----:B------:R-:W-:Y:S02]  /*0e80*/  ULDC UR18, c[0x0][0x658] ;  /* 0x0001960000127ab9 */ /* 0x000fe40000000800 */
[----:B------:R-:W-:Y:S01]  /*0e90*/  UIADD3 UR7, UR7, UR4, URZ ;  /* 0x0000000407077290 */ /* 0x000fe2000fffe03f */
[----:B------:R-:W-:Y:S02]  /*0ea0*/  UMOV UR11, 0xffffffff ;  /* 0xffffffff000b7882 */ /* 0x000fe40000000000 */
[----:B------:R-:W-:Y:S01]  /*0eb0*/  ULDC.64 UR4, c[0x0][0x640] ;  /* 0x0001900000047ab9 */ /* 0x000fe20000000a00 */
[----:B------:R-:W-:Y:S01]  /*0ec0*/  USHF.R.U64 UR16, UR6, UR9, UR7 ;  /* 0x0000000906107299 */ /* 0x000fe20008001207 */
[----:B------:R-:W-:Y:S01]  /*0ed0*/  ISETP.NE.U32.AND P0, PT, RZ, UR4, PT ;  /* 0x00000004ff007c0c */ /* 0x000fe2000bf05070 */
[----:B------:R-:W-:-:S02]  /*0ee0*/  USHF.R.U32.HI UR7, URZ, UR9, UR7 ;  /* 0x000000093f077299 */ /* 0x000fc40008011607 */
[----:B------:R-:W-:Y:S01]  /*0ef0*/  USHF.L.U32 UR6, UR11, UR18, URZ ;  /* 0x000000120b067299 */ /* 0x000fe2000800063f */
[----:B------:R-:W-:Y:S01]  /*0f00*/  ISETP.NE.AND.EX P0, PT, RZ, UR5, PT, P0 ;  /* 0x00000005ff007c0c */ /* 0x000fe2000bf05300 */
[----:B------:R-:W-:Y:S02]  /*0f10*/  USHF.R.U64 UR22, UR16, UR10, UR7 ;  /* 0x0000000a10167299 */ /* 0x000fe40008001207 */
[----:B------:R-:W-:Y:S02]  /*0f20*/  USHF.R.U32.HI UR7, URZ, UR10, UR7 ;  /* 0x0000000a3f077299 */ /* 0x000fe40008011607 */
[----:B------:R-:W-:Y:S02]  /*0f30*/  UISETP.NE.AND UP1, UPT, UR46, URZ, UPT ;  /* 0x0000003f2e00728c */ /* 0x000fe4000bf25270 */
[----:B------:R-:W-:Y:S01]  /*0f40*/  USHF.R.U64 UR23, UR22, UR18, UR7 ;  /* 0x0000001216177299 */ /* 0x000fe20008001207 */
[----:B------:R-:W-:Y:S01]  /*0f50*/  ULDC UR17, c[0x0][0x600] ;  /* 0x0001800000117ab9 */ /* 0x000fe20000000800 */
[----:B------:R-:W-:-:S02]  /*0f60*/  ULOP3.LUT UR13, URZ, UR6, URZ, 0x33, !UPT ;  /* 0x000000063f0d7292 */ /* 0x000fc4000f8e333f */
[----:B------:R-:W-:Y:S02]  /*0f70*/  UIADD3 UR15, UR17, -0x1, URZ ;  /* 0xffffffff110f7890 */ /* 0x000fe4000fffe03f */
[----:B------:R-:W-:Y:S02]  /*0f80*/  USEL UR12, UR8, UR12, !UP1 ;  /* 0x0000000c080c7287 */ /* 0x000fe4000c800000 */
[----:B------:R-:W-:Y:S01]  /*0f90*/  USHF.R.U32.HI UR7, URZ, UR18, UR7 ;  /* 0x000000123f077299 */ /* 0x000fe20008011607 */
[----:B------:R-:W-:Y:S01]  /*0fa0*/  ULDC UR19, c[0x0][0x648] ;  /* 0x0001920000137ab9 */ /* 0x000fe20000000800 */
[----:B------:R-:W-:Y:S01]  /*0fb0*/  ULDC UR20, c[0x0][0x638] ;  /* 0x00018e0000147ab9 */ /* 0x000fe20000000800 */
[----:B------:R-:W-:Y:S01]  /*0fc0*/  UMOV UR21, 0x1 ;  /* 0x0000000100157882 */ /* 0x000fe20000000000 */
[----:B------:R-:W-:Y:S01]  /*0fd0*/  UMOV UR6, UR23 ;  /* 0x0000001700067c82 */ /* 0x000fe20008000000 */
[----:B------:R-:W-:Y:S07]  /*0fe0*/  @!P0 BRA `(.L_x_11) ;  /* 0x0000000000308947 */ /* 0x000fee0003800000 */
[----:B------:R-:W-:Y:S02]  /*0ff0*/  ULDC UR10, c[0x0][0x64c] ;  /* 0x00019300000a7ab9 */ /* 0x000fe40000000800 */
        /* <DEDUP_REMOVED lines=8> */
[----:B------:R-:W-:-:S07]  /*1080*/  UIMAD.WIDE.U32.X UR4, UR14, UR5, UR10, UP0 ;  /* 0x000000050e0472a5 */ /* 0x000fce00080e040a */
[----:B------:R-:W-:Y:S01]  /*1090*/  UMOV UR6, UR4 ;  /* 0x0000000400067c82 */ /* 0x000fe20008000000 */
[----:B------:R-:W-:-:S05]  /*10a0*/  UMOV UR7, UR5 ;  /* 0x0000000500077c82 */ /* 0x000fca0008000000 */
.L_x_11:
[----:B------:R-:W-:Y:S01]  /*10b0*/  USHF.R.U64 UR5, UR6, UR19, UR7 ;  /* 0x0000001306057299 */ /* 0x000fe20008001207 */
[----:B------:R-:W-:Y:S01]  /*10c0*/  IMAD.MOV.U32 R0, RZ, RZ, 0x1 ;  /* 0x00000001ff007424 */ /* 0x000fe200078e00ff */
[----:B------:R-:W-:Y:S02]  /*10d0*/  USHF.L.U32 UR4, UR21, UR18, URZ ;  /* 0x0000001215047299 */ /* 0x000fe4000800063f */
[----:B------:R-:W-:Y:S02]  /*10e0*/  ULOP3.LUT UR13, UR22, UR13, URZ, 0xc0, !UPT ;  /* 0x0000000d160d7292 */ /* 0x000fe4000f8ec03f */
[----:B------:R-:W-:Y:S02]  /*10f0*/  UIADD3 UR6, -UR5, URZ, URZ ;  /* 0x0000003f05067290 */ /* 0x000fe4000fffe13f */
[----:B------:R-:W-:Y:S02]  /*1100*/  UIMAD UR13, UR4, UR5, UR13 ;  /* 0x00000005040d72a4 */ /* 0x000fe4000f8e020d */
[----:B------:R-:W-:-:S02]  /*1110*/  ULOP3.LUT UR15, UR16, UR15, URZ, 0xc0, !UPT ;  /* 0x0000000f100f7292 */ /* 0x000fc4000f8ec03f */
[----:B------:R-:W-:Y:S01]  /*1120*/  UIMAD UR4, UR6, UR20, UR23 ;  /* 0x00000014060472a4 */ /* 0x000fe2000f8e0217 */
[----:B------:R-:W-:Y:S01]  /*1130*/  ULDC UR5, c[0x0][0x610] ;  /* 0x0001840000057ab9 */ /* 0x000fe20000000800 */
[----:B------:R-:W-:Y:S02]  /*1140*/  UISETP.NE.AND UP0, UPT, UR46, URZ, UPT ;  /* 0x0000003f2e00728c */ /* 0x000fe4000bf05270 */
[----:B------:R-:W-:Y:S02]  /*1150*/  UIMAD UR12, UR13, UR5, UR12 ;  /* 0x000000050d0c72a4 */ /* 0x000fe4000f8e020c */
[----:B------:R-:W-:-:S04]  /*1160*/  UIMAD UR4, UR4, UR17, UR15 ;  /* 0x00000011040472a4 */ /* 0x000fc8000f8e020f */
[----:B------:R-:W-:Y:S02]  /*1170*/  USEL UR42, UR4, UR12, !UP0 ;  /* 0x0000000c042a7287 */ /* 0x000fe4000c000000 */
[----:B------:R-:W-:-:S12]  /*1180*/  USEL UR41, UR12, UR4, !UP0 ;  /* 0x000000040c297287 */ /* 0x000fd8000c000000 */
.L_x_9:
[----:B------:R-:W-:-:S08]  /*1190*/  NOP ;  /* 0x0000000000007918 */ /* 0x000fd00000000000 */
[----:B------:R-:W1:Y:S02]  /*11a0*/  USETMAXREG.TRY_ALLOC.CTAPOOL UP0, 0xf0 ;  /* 0x000000f0000079c8 */ /* 0x000e640008000600 */
[----:B-1----:R-:W-:-:S13]  /*11b0*/  PLOP3.LUT P0, PT, PT, PT, UP0, 0x80, 0x0 ;  /* 0x000000000000781c */ /* 0x002fda0003f0f008 */
[----:B------:R-:W-:Y:S05]  /*11c0*/  @!P0 BRA `(.L_x_9) ;  /* 0xfffffffc00f08947 */ /* 0x000fea000383ffff */
[----:B------:R-:W-:Y:S01]  /*11d0*/  ULDC.64 UR4, c[0x0][0x598] ;  /* 0x0001660000047ab9 */ /* 0x000fe20000000a00 */
[----:B------:R-:W-:Y:S01]  /*11e0*/  ULDC.64 UR36, c[0x0][0x208] ;  /* 0x0000820000247ab9 */ /* 0x000fe20000000a00 */
[----:B------:R-:W-:-:S04]  /*11f0*/  ISETP.NE.U32.AND P0, PT, RZ, UR4, PT ;  /* 0x00000004ff007c0c */ /* 0x000fc8000bf05070 */
[----:B------:R-:W-:-:S13]  /*1200*/  ISETP.NE.AND.EX P0, PT, RZ, UR5, PT, P0 ;  /* 0x00000005ff007c0c */ /* 0x000fda000bf05300 */
[----:B------:R-:W-:Y:S05]  /*1210*/  @!P0 BRA `(.L_x_12) ;  /* 0x00000000001c8947 */ /* 0x000fea0003800000 */
[----:B------:R-:W1:Y:S02]  /*1220*/  LDC.64 R2, c[0x0][0x598] ;  /* 0x00016600ff027b82 */ /* 0x000e640000000a00 */
[----:B-1----:R-:W2:Y:S02]  /*1230*/  LDG.E.64 R2, desc[UR36][R2.64] ;  /* 0x0000002402027981 */ /* 0x002ea4000c1e1b00 */
[----:B--2---:R-:W-:-:S04]  /*1240*/  ISETP.NE.U32.AND P0, PT, R2, RZ, PT ;  /* 0x000000ff0200720c */ /* 0x004fc80003f05070 */
[----:B------:R-:W-:-:S13]  /*1250*/  ISETP.NE.AND.EX P0, PT, R3, RZ, PT, P0 ;  /* 0x000000ff0300720c */ /* 0x000fda0003f05300 */
[----:B------:R-:W-:Y:S05]  /*1260*/  @!P0 BRA `(.L_x_12) ;  /* 0x0000000000088947 */ /* 0x000fea0003800000 */
[----:B------:R1:W5:Y:S01]  /*1270*/  LD.E R2, desc[UR36][R2.64] ;  /* 0x0000002402027980 */ /* 0x000362000c101900 */
[----:B------:R-:W-:Y:S05]  /*1280*/  BRA `(.L_x_13) ;  /* 0x0000000000247947 */ /* 0x000fea0003800000 */
.L_x_12:
[----:B------:R-:W-:Y:S02]  /*1290*/  ULDC.64 UR4, c[0x0][0x588] ;  /* 0x0001620000047ab9 */ /* 0x000fe40000000a00 */
[----:B------:R-:W-:-:S04]  /*12a0*/  ISETP.NE.U32.AND P0, PT, RZ, UR4, PT ;  /* 0x00000004ff007c0c */ /* 0x000fc8000bf05070 */
[----:B------:R-:W-:-:S13]  /*12b0*/  ISETP.NE.AND.EX P0, PT, RZ, UR5, PT, P0 ;  /* 0x00000005ff007c0c */ /* 0x000fda000bf05300 */
[----:B------:R-:W-:Y:S05]  /*12c0*/  @!P0 BRA `(.L_x_14) ;  /* 0x00000000000c8947 */ /* 0x000fea0003800000 */
[----:B------:R-:W1:Y:S02]  /*12d0*/  LDC.64 R2, c[0x0][0x588] ;  /* 0x00016200ff027b82 */ /* 0x000e640000000a00 */
[----:B-1----:R2:W5:Y:S01]  /*12e0*/  LDG.E R2, desc[UR36][R2.64] ;  /* 0x0000002402027981 */ /* 0x002562000c1e1900 */
[----:B------:R-:W-:Y:S05]  /*12f0*/  BRA `(.L_x_13) ;  /* 0x0000000000087947 */ /* 0x000fea0003800000 */
.L_x_14:
[----:B------:R-:W-:Y:S02]  /*1300*/  ULDC UR4, c[0x0][0x580] ;  /* 0x0001600000047ab9 */ /* 0x000fe40000000800 */
[----:B------:R-:W-:-:S07]  /*1310*/  IMAD.U32 R2, RZ, RZ, UR4 ;  /* 0x00000004ff027e24 */ /* 0x000fce000f8e00ff */
.L_x_13:
[----:B------:R-:W-:Y:S02]  /*1320*/  ULDC.64 UR4, c[0x0][0x5a0] ;  /* 0x0001680000047ab9 */ /* 0x000fe40000000a00 */
[----:B------:R-:W-:-:S04]  /*1330*/  ISETP.NE.U32.AND P0, PT, RZ, UR4, PT ;  /* 0x00000004ff007c0c */ /* 0x000fc8000bf05070 */
[----:B------:R-:W-:-:S13]  /*1340*/  ISETP.NE.AND.EX P0, PT, RZ, UR5, PT, P0 ;  /* 0x00000005ff007c0c */ /* 0x000fda000bf05300 */
[----:B------:R-:W-:Y:S05]  /*1350*/  @!P0 BRA `(.L_x_15) ;  /* 0x00000000001c8947 */ /* 0x000fea0003800000 */
[----:B------:R-:W3:Y:S02]  /*1360*/  LDC.64 R4, c[0x0][0x5a0] ;  /* 0x00016800ff047b82 */ /* 0x000ee40000000a00 */
[----:B---3--:R-:W3:Y:S02]  /*1370*/  LDG.E.64 R4, desc[UR36][R4.64] ;  /* 0x0000002404047981 */ /* 0x008ee4000c1e1b00 */
[----:B---3--:R-:W-:-:S04]  /*1380*/  ISETP.NE.U32.AND P0, PT, R4, RZ, PT ;  /* 0x000000ff0400720c */ /* 0x008fc80003f05070 */
[----:B------:R-:W-:-:S13]  /*1390*/  ISETP.NE.AND.EX P0, PT, R5, RZ, PT, P0 ;  /* 0x000000ff0500720c */ /* 0x000fda0003f05300 */
[----:B------:R-:W-:Y:S05]  /*13a0*/  @!P0 BRA `(.L_x_15) ;  /* 0x0000000000088947 */ /* 0x000fea0003800000 */
[----:B------:R3:W5:Y:S01]  /*13b0*/  LD.E R16, desc[UR36][R4.64] ;  /* 0x0000002404107980 */ /* 0x000762000c101900 */
[----:B------:R-:W-:Y:S05]  /*13c0*/  BRA `(.L_x_16) ;  /* 0x0000000000247947 */ /* 0x000fea0003800000 */
.L_x_15:
[----:B------:R-:W-:Y:S02]  /*13d0*/  ULDC.64 UR4, c[0x0][0x590] ;  /* 0x0001640000047ab9 */ /* 0x000fe40000000a00 */
[----:B------:R-:W-:-:S04]  /*13e0*/  ISETP.NE.U32.AND P0, PT, RZ, UR4, PT ;  /* 0x00000004ff007c0c */ /* 0x000fc8000bf05070 */
[----:B------:R-:W-:-:S13]  /*13f0*/  ISETP.NE.AND.EX P0, PT, RZ, UR5, PT, P0 ;  /* 0x00000005ff007c0c */ /* 0x000fda000bf05300 */
[----:B------:R-:W-:Y:S05]  /*1400*/  @!P0 BRA `(.L_x_17) ;  /* 0x00000000000c8947 */ /* 0x000fea0003800000 */
[----:B------:R-:W3:Y:S02]  /*1410*/  LDC.64 R4, c[0x0][0x590] ;  /* 0x00016400ff047b82 */ /* 0x000ee40000000a00 */
[----:B---3--:R4:W5:Y:S01]  /*1420*/  LDG.E R16, desc[UR36][R4.64] ;  /* 0x0000002404107981 */ /* 0x008962000c1e1900 */
[----:B------:R-:W-:Y:S05]  /*1430*/  BRA `(.L_x_16) ;  /* 0x0000000000087947 */ /* 0x000fea0003800000 */
.L_x_17:
[----:B------:R-:W-:Y:S02]  /*1440*/  ULDC UR4, c[0x0][0x584] ;  /* 0x0001610000047ab9 */ /* 0x000fe40000000800 */
[----:B------:R-:W-:-:S07]  /*1450*/  IMAD.U32 R16, RZ, RZ, UR4 ;  /* 0x00000004ff107e24 */ /* 0x000fce000f8e00ff */
.L_x_16:
[----:B------:R-:W-:-:S13]  /*1460*/  LOP3.LUT P0, RZ, R0, 0xff, RZ, 0xc0, !PT ;  /* 0x000000ff00ff7812 */ /* 0x000fda000780c0ff */
[----:B------:R-:W-:Y:S05]  /*1470*/  @!P0 EXIT ;  /* 0x000000000000894d */ /* 0x000fea0003800000 */
[----:B------:R-:W-:Y:S01]  /*1480*/  ULDC UR4, c[0x0][0x28c] ;  /* 0x0000a30000047ab9 */ /* 0x000fe20000000800 */
[----:B------:R-:W-:Y:S01]  /*1490*/  UMOV UR38, URZ ;  /* 0x0000003f00267c82 */ /* 0x000fe20008000000 */
[----:B------:R-:W-:Y:S01]  /*14a0*/  UIADD3 UR4, UR4, 0xf, URZ ;  /* 0x0000000f04047890 */ /* 0x000fe2000fffe03f */
[----:B------:R-:W-:-:S03]  /*14b0*/  UMOV UR39, URZ ;  /* 0x0000003f00277c82 */ /* 0x000fc60008000000 */
[----:B------:R-:W-:-:S04]  /*14c0*/  USHF.R.S32.HI UR5, URZ, 0x1f, UR4 ;  /* 0x0000001f3f057899 */ /* 0x000fc80008011404 */
[----:B------:R-:W-:-:S04]  /*14d0*/  ULEA.HI UR5, UR5, UR4, URZ, 0x4 ;  /* 0x0000000405057291 */ /* 0x000fc8000f8f203f */
[----:B------:R-:W-:-:S12]  /*14e0*/  USHF.R.S32.HI UR44, URZ, 0x4, UR5 ;  /* 0x000000043f2c7899 */ /* 0x000fd80008011405 */
.L_x_609:
[----:B------:R-:W0:Y:S01]  /*14f0*/  S2R R0, SR_TID.X ;  /* 0x0000000000007919 */ /* 0x000e220000002100 */
[----:B-1----:R-:W1:Y:S01]  /*1500*/  S2UR UR6, SR_CgaCtaId ;  /* 0x00000000000679c3 */ /* 0x002e620000008800 */
[----:B------:R-:W-:Y:S02]  /*1510*/  UMOV UR45, 0x400 ;  /* 0x00000400002d7882 */ /* 0x000fe40000000000 */
[----:B-1----:R-:W-:Y:S01]  /*1520*/  ULEA UR45, UR6, UR45, 0x18 ;  /* 0x0000002d062d7291 */ /* 0x002fe2000f8ec03f */
[----:B0-----:R-:W-:-:S04]  /*1530*/  LOP3.LUT R0, R0, 0x80, RZ, 0xc0, !PT ;  /* 0x0000008000007812 */ /* 0x001fc800078ec0ff */
[----:B------:R-:W-:-:S06]  /*1540*/  SHF.R.U32.HI R0, RZ, 0x7, R0 ;  /* 0x00000007ff007819 */ /* 0x000fcc0000011600 */
[----:B------:R-:W0:Y:S02]  /*1550*/  SHFL.IDX PT, R0, R0, RZ, 0x1f ;  /* 0x00001fff00007589 */ /* 0x000e2400000e0000 */
[----:B0-----:R-:W-:-:S13]  /*1560*/  R2UR UR4, R0 ;  /* 0x00000000000472ca */ /* 0x001fda00000e0000 */
[----:B------:R-:W-:-:S04]  /*1570*/  ULEA.HI UR5, UR4, UR4, URZ, 0x1 ;  /* 0x0000000404057291 */ /* 0x000fc8000f8f083f */
[----:B------:R-:W-:-:S04]  /*1580*/  ULOP3.LUT UR5, UR5, 0x1ffffe, URZ, 0xc0, !UPT ;  /* 0x001ffffe05057892 */ /* 0x000fc8000f8ec03f */
[----:B------:R-:W-:-:S03]  /*1590*/  UIADD3 UR5, UR4, -UR5, URZ ;  /* 0x8000000504057290 */ /* 0x000fc6000fffe03f */
[----:B------:R-:W-:Y:S01]  /*15a0*/  ULDC UR4, c[0x0][0x28c] ;  /* 0x0000a30000047ab9 */ /* 0x000fe20000000800 */
[----:B------:R-:W-:Y:S01]  /*15b0*/  ULEA UR5, UR5, UR45, 0xb ;  /* 0x0000002d05057291 */ /* 0x000fe2000f8e583f */
[----:B------:R-:W-:-:S03]  /*15c0*/  ISETP.LT.AND P0, PT, RZ, UR4, PT ;  /* 0x00000004ff007c0c */ /* 0x000fc6000bf01270 */
[----:B------:R-:W-:-:S04]  /*15d0*/  UIADD3 UR5, UR5, 0x180, URZ ;  /* 0x0000018005057890 */ /* 0x000fc8000fffe03f */
[----:B------:R-:W-:-:S04]  /*15e0*/  USHF.R.U32.HI UR5, URZ, 0x4, UR5 ;  /* 0x000000043f057899 */ /* 0x000fc80008011605 */
[----:B------:R-:W-:Y:S02]  /*15f0*/  ULOP3.LUT UR47, UR5, 0x3fff, URZ, 0xc0, !UPT ;  /* 0x00003fff052f7892 */ /* 0x000fe4000f8ec03f */
[----:B---3-5:R-:W-:Y:S10]  /*1600*/  @P0 BRA `(.L_x_18) ;  /* 0x0000000000400947 */ /* 0x028ff40003800000 */
[----:B------:R-:W-:Y:S01]  /*1610*/  MOV R0, 0x0 ;  /* 0x0000000000007802 */ /* 0x000fe20000000f00 */
[----:B------:R-:W-:Y:S01]  /*1620*/  ULDC.64 UR4, c[0x4][0x68] ;  /* 0x01001a0000047ab9 */ /* 0x000fe20000000a00 */
[----:B------:R-:W-:Y:S01]  /*1630*/  ULDC.64 UR6, c[0x4][0x8] ;  /* 0x0100020000067ab9 */ /* 0x000fe20000000a00 */
[----:B---34-:R-:W-:Y:S01]  /*1640*/  IMAD.U32 R4, RZ, RZ, UR4 ;  /* 0x00000004ff047e24 */ /* 0x018fe2000f8e00ff */
[----:B------:R0:W1:Y:S01]  /*1650*/  LDC.64 R14, c[0x4][R0] ;  /* 0x01000000000e7b82 */ /* 0x0000620000000a00 */
[----:B------:R-:W-:Y:S01]  /*1660*/  IMAD.U32 R5, RZ, RZ, UR5 ;  /* 0x00000005ff057e24 */ /* 0x000fe2000f8e00ff */
[----:B------:R-:W-:Y:S01]  /*1670*/  ULDC.64 UR4, c[0x4][0x70] ;  /* 0x01001c0000047ab9 */ /* 0x000fe20000000a00 */
[----:B------:R-:W-:Y:S02]  /*1680*/  IMAD.U32 R10, RZ, RZ, UR6 ;  /* 0x00000006ff0a7e24 */ /* 0x000fe4000f8e00ff */
[----:B------:R-:W-:Y:S02]  /*1690*/  IMAD.U32 R6, RZ, RZ, UR4 ;  /* 0x00000004ff067e24 */ /* 0x000fe4000f8e00ff */
[----:B------:R-:W-:-:S02]  /*16a0*/  IMAD.U32 R7, RZ, RZ, UR5 ;  /* 0x00000005ff077e24 */ /* 0x000fc4000f8e00ff */
[----:B------:R-:W-:Y:S02]  /*16b0*/  IMAD.U32 R11, RZ, RZ, UR7 ;  /* 0x00000007ff0b7e24 */ /* 0x000fe4000f8e00ff */
[----:B------:R-:W-:Y:S02]  /*16c0*/  IMAD.MOV.U32 R8, RZ, RZ, 0x1e1 ;  /* 0x000001e1ff087424 */ /* 0x000fe400078e00ff */
[----:B------:R-:W-:Y:S02]  /*16d0*/  IMAD.MOV.U32 R12, RZ, RZ, 0x1 ;  /* 0x00000001ff0c7424 */ /* 0x000fe400078e00ff */
[----:B0-----:R-:W-:-:S07]  /*16e0*/  IMAD.MOV.U32 R13, RZ, RZ, RZ ;  /* 0x000000ffff0d7224 */ /* 0x001fce00078e00ff */
[----:B------:R-:W-:-:S07]  /*16f0*/  LEPC R20, `(.L_x_18) ;  /* 0x000000001014794e */ /* 0x000fce0000000000 */
[----:B-12--5:R-:W-:Y:S05]  /*1700*/  CALL.ABS.NOINC R14 ;  /* 0x000000000e007343 */ /* 0x026fea0003c00000 */
.L_x_18:
[----:B------:R-:W-:-:S06]  /*1710*/  ULOP3.LUT UR4, UR40, 0x1, URZ, 0xfc, !UPT ;  /* 0x0000000128047892 */ /* 0x000fcc000f8efc3f */
[----:B------:R-:W-:-:S05]  /*1720*/  IMAD.U32 R0, RZ, RZ, UR4 ;  /* 0x00000004ff007e24 */ /* 0x000fca000f8e00ff */
[----:B------:R-:W-:-:S13]  /*1730*/  ISETP.NE.AND P0, PT, R0, 0x3, PT ;  /* 0x000000030000780c */ /* 0x000fda0003f05270 */
[----:B------:R-:W-:Y:S05]  /*1740*/  @!P0 BRA `(.L_x_19) ;  /* 0x0000000000048947 */ /* 0x000fea0003800000 */
[----:B------:R-:W-:Y:S01]  /*1750*/  BPT.TRAP 0x1 ;  /* 0x000000040000795c */ /* 0x000fe20000300000 */
.L_x_19:
[----:B--2---:R-:W-:Y:S02]  /*1760*/  IMAD.U32 R3, RZ, RZ, UR39 ;  /* 0x00000027ff037e24 */ /* 0x004fe4000f8e00ff */
[----:B------:R-:W-:-:S03]  /*1770*/  IMAD.U32 R0, RZ, RZ, UR38 ;  /* 0x00000026ff007e24 */ /* 0x000fc6000f8e00ff */
[----:B------:R-:W-:Y:S02]  /*1780*/  LEA R3, R3, UR45, 0x3 ;  /* 0x0000002d03037c11 */ /* 0x000fe4000f8e18ff */
[----:B------:R-:W-:-:S04]  /*1790*/  SHF.L.U32 R0, R0, 0x1f, RZ ;  /* 0x0000001f00007819 */ /* 0x000fc800000006ff */
[----:B------:R0:W1:Y:S01]  /*17a0*/  SYNCS.PHASECHK.TRANS64.TRYWAIT P1, [R3+URZ], R0 ;  /* 0x00000000030075a7 */ /* 0x000062000802017f */
[----:B------:R-:W-:Y:S05]  /*17b0*/  @!P0 BRA `(.L_x_20) ;  /* 0x0000000000048947 */ /* 0x000fea0003800000 */
[----:B------:R-:W-:Y:S01]  /*17c0*/  BPT.TRAP 0x1 ;  /* 0x000000040000795c */ /* 0x000fe20000300000 */
.L_x_20:
[----:B-1----:R-:W-:Y:S05]  /*17d0*/  @P1 BRA `(.L_x_21) ;  /* 0x0000000000081947 */ /* 0x002fea0003800000 */
[----:B------:R-:W1:Y:S02]  /*17e0*/  SYNCS.PHASECHK.TRANS64.TRYWAIT P1, [R3+URZ], R0 ;  /* 0x00000000030075a7 */ /* 0x000e64000802017f */
[----:B-1----:R-:W-:Y:S05]  /*17f0*/  @!P1 BRA `(.L_x_22) ;  /* 0x0000015c00e49947 */ /* 0x002fea0003800000 */
.L_x_21:
[----:B------:R-:W-:-:S04]  /*1800*/  UISETP.LT.AND UP0, UPT, UR44, 0x1, UPT ;  /* 0x000000012c00788c */ /* 0x000fc8000bf01270 */
[----:B------:R-:W-:-:S06]  /*1810*/  USEL UR4, UR44, 0x1, UP0 ;  /* 0x000000012c047887 */ /* 0x000fcc0008000000 */
[----:B------:R-:W-:Y:S01]  /*1820*/  IMAD.U32 R6, RZ, RZ, UR4 ;  /* 0x00000004ff067e24 */ /* 0x000fe2000f8e00ff */
[----:B------:R-:W-:Y:S05]  /*1830*/  WARPSYNC.ALL ;  /* 0x0000000000007948 */ /* 0x000fea0003800000 */
[----:B------:R-:W-:-:S04]  /*1840*/  IADD3 R6, -R6, UR44, RZ ;  /* 0x0000002c06067c10 */ /* 0x000fc8000fffe1ff */
[----:B------:R-:W-:Y:S01]  /*1850*/  ISETP.GE.AND P1, PT, R6, 0x1, PT ;  /* 0x000000010600780c */ /* 0x000fe20003f26270 */
[----:B------:R-:W-:Y:S01]  /*1860*/  UIADD3 UR4, UR45, 0x24180, URZ ;  /* 0x000241802d047890 */ /* 0x000fe2000fffe03f */
[----:B------:R-:W-:Y:S01]  /*1870*/  WARPGROUP.ARRIVE ;  /* 0x00000000000079c5 */ /* 0x000fe20000000000 */
[----:B------:R-:W-:Y:S02]  /*1880*/  ULOP3.LUT UR47, UR47, 0x10000, URZ, 0xfc, !UPT ;  /* 0x000100002f2f7892 */ /* 0x000fe4000f8efc3f */
[----:B------:R-:W-:Y:S02]  /*1890*/  USHF.R.U32.HI UR4, URZ, 0x4, UR4 ;  /* 0x000000043f047899 */ /* 0x000fe40008011604 */
[----:B------:R-:W-:Y:S02]  /*18a0*/  UIMAD UR8, UR39, 0x300, UR47 ;  /* 0x00000300270878a4 */ /* 0x000fe4000f8e022f */
[----:B------:R-:W-:Y:S01]  /*18b0*/  ULOP3.LUT UR4, UR4, 0x3fff, URZ, 0xc0, !UPT ;  /* 0x00003fff04047892 */ /* 0x000fe2000f8ec03f */
[----:B------:R-:W-:Y:S01]  /*18c0*/  UMOV UR5, 0xc0000010 ;  /* 0xc000001000057882 */ /* 0x000fe20000000000 */
[----:B------:R-:W-:-:S02]  /*18d0*/  UMOV UR7, 0xc0000010 ;  /* 0xc000001000077882 */ /* 0x000fc40000000000 */
[----:B------:R-:W-:-:S03]  /*18e0*/  ULOP3.LUT UR10, UR4, 0x10000, URZ, 0xfc, !UPT ;  /* 0x00010000040a7892 */ /* 0x000fc6000f8efc3f */
[----:B------:R-:W-:Y:S01]  /*18f0*/  UMOV UR4, UR8 ;  /* 0x0000000800047c82 */ /* 0x000fe20008000000 */
[----:B------:R-:W-:-:S09]  /*1900*/  UIMAD UR6, UR39, 0x180, UR10 ;  /* 0x00000180270678a4 */ /* 0x000fd2000f8e020a */
[----:B------:R-:W-:Y:S01]  /*1910*/  HGMMA.64x192x16.F32.BF16 R24, gdesc[UR4], RZ, !UPT, gsb0 ;  /* 0x02e00000041879f0 */ /* 0x000fe2000c0018ff */
[----:B------:R-:W-:Y:S01]  /*1920*/  UIADD3 UR4, UR8, 0x100, URZ ;  /* 0x0000010008047890 */ /* 0x000fe2000fffe03f */
[----:B------:R-:W-:Y:S01]  /*1930*/  UMOV UR5, 0xc0000010 ;  /* 0xc000001000057882 */ /* 0x000fe20000000000 */
[----:B------:R-:W-:Y:S02]  /*1940*/  WARPGROUP.DEPBAR.LE gsb0, 0x0 ;  /* 0x00008000000079c5 */ /* 0x000fe40000010000 */
[----:B------:R-:W-:Y:S01]  /*1950*/  WARPGROUP.ARRIVE ;  /* 0x00000000000079c5 */ /* 0x000fe20000000000 */
[----:B------:R-:W-:Y:S04]  /*1960*/  STL.64 [R1], R24 ;  /* 0x0000001801007387 */ /* 0x000fe80000100a00 */
[----:B------:R-:W-:Y:S10]  /*1970*/  STL.64 [R1+0x8], R26 ;  /* 0x0000081a01007387 */ /* 0x000ff40000100a00 */
[----:B------:R-:W-:Y:S01]  /*1980*/  HGMMA.64x192x16.F32.BF16 R120, gdesc[UR4], RZ, !UPT, gsb0 ;  /* 0x02e00000047879f0 */ /* 0x000fe2000c0018ff */
[----:B------:R-:W-:Y:S01]  /*1990*/  UIADD3 UR4, UR8, 0x200, URZ ;  /* 0x0000020008047890 */ /* 0x000fe2000fffe03f */
[----:B------:R-:W-:Y:S01]  /*19a0*/  STL.64 [R1+0x10], R28 ;  /* 0x0000101c01007387 */ /* 0x000fe20000100a00 */
[----:B------:R-:W-:-:S03]  /*19b0*/  UMOV UR5, 0xc0000010 ;  /* 0xc000001000057882 */ /* 0x000fc60000000000 */
[----:B------:R-:W-:Y:S04]  /*19c0*/  STL.64 [R1+0x18], R30 ;  /* 0x0000181e01007387 */ /* 0x000fe80000100a00 */
        /* <DEDUP_REMOVED lines=43> */
[----:B------:R2:W-:Y:S01]  /*1c80*/  STL.64 [R1+0x178], R118 ;  /* 0x0001787601007387 */ /* 0x0005e20000100a00 */
[----:B------:R-:W-:-:S02]  /*1c90*/  WARPGROUP.DEPBAR.LE gsb0, 0x0 ;  /* 0x00008000000079c5 */ /* 0x000fc40000010000 */
[----:B--2---:R-:W-:-:S06]  /*1ca0*/  WARPGROUP.ARRIVE ;  /* 0x00000000000079c5 */ /* 0x004fcc0000000000 */
[----:B------:R-:W-:Y:S03]  /*1cb0*/  HGMMA.64x192x16.F32.BF16 R24, gdesc[UR4], RZ, !UPT, gsb0 ;  /* 0x02e00000041879f0 */ /* 0x000fe6000c0018ff */
[----:B------:R-:W-:Y:S02]  /*1cc0*/  WARPGROUP.DEPBAR.LE gsb0, 0x0 ;  /* 0x00008000000079c5 */ /* 0x000fe40000010000 */
[----:B------:R-:W-:Y:S05]  /*1cd0*/  @!P1 BRA `(.L_x_23) ;  /* 0x0000000c00ec9947 */ /* 0x000fea0003800000 */
[----:B------:R-:W-:Y:S01]  /*1ce0*/  UIADD3 UR4, UR39, 0x1, URZ ;  /* 0x0000000127047890 */ /* 0x000fe2000fffe03f */
[----:B01----:R-:W-:Y:S02]  /*1cf0*/  IMAD.MOV.U32 R3, RZ, RZ, R6 ;  /* 0x000000ffff037224 */ /* 0x003fe400078e0006 */
[----:B------:R-:W-:Y:S01]  /*1d00*/  IMAD.U32 R0, RZ, RZ, UR39 ;  /* 0x00000027ff007e24 */ /* 0x000fe2000f8e00ff */
[----:B------:R-:W-:-:S04]  /*1d10*/  UISETP.NE.AND UP0, UPT, UR4, 0xc, UPT ;  /* 0x0000000c0400788c */ /* 0x000fc8000bf05270 */
[----:B------:R-:W-:Y:S02]  /*1d20*/  USEL UR5, URZ, 0x1, UP0 ;  /* 0x000000013f057887 */ /* 0x000fe40008000000 */
[----:B------:R-:W-:Y:S02]  /*1d30*/  USEL UR8, UR4, URZ, UP0 ;  /* 0x0000003f04087287 */ /* 0x000fe40008000000 */
[----:B------:R-:W-:-:S06]  /*1d40*/  ULOP3.LUT UR5, UR38, UR5, URZ, 0x3c, !UPT ;  /* 0x0000000526057292 */ /* 0x000fcc000f8e3c3f */
[----:B---34-:R-:W-:-:S07]  /*1d50*/  IMAD.U32 R4, RZ, RZ, UR5 ;  /* 0x00000005ff047e24 */ /* 0x018fce000f8e00ff */
.L_x_30:
[----:B------:R-:W-:Y:S05]  /*1d60*/  @!P0 BRA `(.L_x_24) ;  /* 0x0000000000048947 */ /* 0x000fea0003800000 */
[----:B------:R-:W-:Y:S01]  /*1d70*/  BPT.TRAP 0x1 ;  /* 0x000000040000795c */ /* 0x000fe20000300000 */
.L_x_24:
[----:B------:R-:W-:Y:S01]  /*1d80*/  ULEA UR4, UR8, UR45, 0x3 ;  /* 0x0000002d08047291 */ /* 0x000fe2000f8e183f */
[----:B------:R-:W-:-:S08]  /*1d90*/  SHF.L.U32 R5, R4, 0x1f, RZ ;  /* 0x0000001f04057819 */ /* 0x000fd000000006ff */
[----:B------:R0:W1:Y:S01]  /*1da0*/  SYNCS.PHASECHK.TRANS64.TRYWAIT P1, [UR4], R5 ;  /* 0x00000005ff0075a7 */ /* 0x0000620008020144 */
[----:B------:R-:W-:Y:S05]  /*1db0*/  @!P0 BRA `(.L_x_25) ;  /* 0x0000000000048947 */ /* 0x000fea0003800000 */
[----:B------:R-:W-:Y:S01]  /*1dc0*/  BPT.TRAP 0x1 ;  /* 0x000000040000795c */ /* 0x000fe20000300000 */
.L_x_25:
[----:B-1----:R-:W-:Y:S05]  /*1dd0*/  @P1 BRA `(.L_x_26) ;  /* 0x0000000000081947 */ /* 0x002fea0003800000 */
[----:B------:R-:W1:Y:S02]  /*1de0*/  SYNCS.PHASECHK.TRANS64.TRYWAIT P1, [UR4], R5 ;  /* 0x00000005ff0075a7 */ /* 0x000e640008020144 */
[----:B-1----:R-:W-:Y:S05]  /*1df0*/  @!P1 BRA `(.L_x_27) ;  /* 0x0000015800789947 */ /* 0x002fea0003800000 */
.L_x_26:
        /* <DEDUP_REMOVED lines=47> */
[----:B------:R2:W-:Y:S04]  /*20f0*/  STL.64 [R1+0x190], R24 ;  /* 0x0001901801007387 */ /* 0x0005e80000100a00 */
[----:B--2---:R-:W2:Y:S04]  /*2100*/  LDL.LU.64 R24, [R1] ;  /* 0x0000000001187983 */ /* 0x004ea80000300a00 */
[----:B------:R-:W2:Y:S04]  /*2110*/  LDL.LU.64 R26, [R1+0x8] ;  /* 0x00000800011a7983 */ /* 0x000ea80000300a00 */
        /* <DEDUP_REMOVED lines=45> */
[----:B------:R-:W2:Y:S01]  /*23f0*/  LDL.LU.64 R118, [R1+0x178] ;  /* 0x0001780001767983 */ /* 0x000ea20000300a00 */
[----:B------:R-:W-:-:S02]  /*2400*/  UIMAD UR9, UR8, 0x300, UR47 ;  /* 0x00000300080978a4 */ /* 0x000fc4000f8e022f */
[----:B------:R-:W-:Y:S01]  /*2410*/  UIMAD UR6, UR8, 0x180, UR10 ;  /* 0x00000180080678a4 */ /* 0x000fe2000f8e020a */
[----:B------:R-:W-:Y:S01]  /*2420*/  UMOV UR5, 0xc0000010 ;  /* 0xc000001000057882 */ /* 0x000fe20000000000 */
[----:B------:R-:W-:-:S03]  /*2430*/  UMOV UR7, 0xc0000010 ;  /* 0xc000001000077882 */ /* 0x000fc60000000000 */
[----:B------:R-:W-:Y:S01]  /*2440*/  UMOV UR4, UR9 ;  /* 0x0000000900047c82 */ /* 0x000fe20008000000 */
[----:B--2---:R-:W-:-:S06]  /*2450*/  WARPGROUP.ARRIVE ;  /* 0x00000000000079c5 */ /* 0x004fcc0000000000 */
[----:B------:R-:W-:Y:S03]  /*2460*/  HGMMA.64x192x16.F32.BF16 R24, gdesc[UR4], R24, gsb0 ;  /* 0x02e00000041879f0 */ /* 0x000fe60008001818 */
[----:B------:R-:W-:Y:S02]  /*2470*/  WARPGROUP.DEPBAR.LE gsb0, 0x0 ;  /* 0x00008000000079c5 */ /* 0x000fe40000010000 */
[----:B------:R-:W-:Y:S04]  /*2480*/  STL.64 [R1], R24 ;  /* 0x0000001801007387 */ /* 0x000fe80000100a00 */
        /* <DEDUP_REMOVED lines=47> */
[----:B--2---:R-:W2:Y:S04]  /*2780*/  LDL.LU.64 R118, [R1+0x308] ;  /* 0x0003080001767983 */ /* 0x004ea80000300a00 */
        /* <DEDUP_REMOVED lines=47> */
[----:B------:R-:W-:Y:S01]  /*2a80*/  UIADD3 UR4, UR9, 0x100, URZ ;  /* 0x0000010009047890 */ /* 0x000fe2000fffe03f */
[----:B------:R-:W-:Y:S01]  /*2a90*/  WARPGROUP.ARRIVE ;  /* 0x00000000000079c5 */ /* 0x000fe20000000000 */
[----:B------:R-:W-:-:S07]  /*2aa0*/  UMOV UR5, 0xc0000010 ;  /* 0xc000001000057882 */ /* 0x000fce0000000000 */
[----:B------:R-:W-:Y:S01]  /*2ab0*/  HGMMA.64x192x16.F32.BF16 R120, gdesc[UR4], R120, gsb0 ;  /* 0x02e00000047879f0 */ /* 0x000fe20008001878 */
[----:B------:R-:W-:Y:S01]  /*2ac0*/  UIADD3 UR4, UR9, 0x200, URZ ;  /* 0x0000020009047890 */ /* 0x000fe2000fffe03f */
[----:B------:R-:W-:Y:S01]  /*2ad0*/  UMOV UR5, 0xc0000010 ;  /* 0xc000001000057882 */ /* 0x000fe20000000000 */
[----:B------:R-:W-:Y:S02]  /*2ae0*/  WARPGROUP.DEPBAR.LE gsb0, 0x0 ;  /* 0x00008000000079c5 */ /* 0x000fe40000010000 */
[----:B--2---:R-:W-:-:S15]  /*2af0*/  WARPGROUP.ARRIVE ;  /* 0x00000000000079c5 */ /* 0x004fde0000000000 */
[----:B------:R-:W-:Y:S03]  /*2b00*/  HGMMA.64x192x16.F32.BF16 R24, gdesc[UR4], R24, gsb0 ;  /* 0x02e00000041879f0 */ /* 0x000fe60008001818 */
[----:B------:R-:W-:Y:S02]  /*2b10*/  WARPGROUP.DEPBAR.LE gsb0, 0x0 ;  /* 0x00008000000079c5 */ /* 0x000fe40000010000 */
[----:B------:R-:W-:Y:S05]  /*2b20*/  @!P0 BRA `(.L_x_28) ;  /* 0x0000000000048947 */ /* 0x000fea0003800000 */
[----:B------:R-:W-:Y:S01]  /*2b30*/  BPT.TRAP 0x1 ;  /* 0x000000040000795c */ /* 0x000fe20000300000 */
.L_x_28:
[----:B-1----:R-:W2:Y:S01]  /*2b40*/  LDL R7, [R1+0x180] ;  /* 0x0001800001077983 */ /* 0x002ea20000100800 */
[----:B------:R-:W-:Y:S01]  /*2b50*/  ISETP.NE.AND P1, PT, R17, RZ, PT ;  /* 0x000000ff1100720c */ /* 0x000fe20003f25270 */
[----:B------:R-:W-:-:S12]  /*2b60*/  UISETP.GT.U32.AND UP0, UPT, UR40, 0x1, UPT ;  /* 0x000000012800788c */ /* 0x000fd8000bf04070 */
[----:B0-----:R-:W-:-:S05]  /*2b70*/  @P1 LEA R5, R0, UR45, 0x3 ;  /* 0x0000002d00051c11 */ /* 0x001fca000f8e18ff */
[----:B------:R-:W-:-:S05]  /*2b80*/  @P1 VIADD R5, R5, 0x60 ;  /* 0x0000006005051836 */ /* 0x000fca0000000000 */
[----:B--2---:R-:W-:-:S04]  /*2b90*/  @P1 PRMT R5, R7, 0x654, R5 ;  /* 0x0000065407051816 */ /* 0x004fc80000000005 */
[----:B------:R0:W-:Y:S01]  /*2ba0*/  @P1 SYNCS.ARRIVE.TRANS64.RED.A1T0 RZ, [R5+URZ], RZ ;  /* 0x000000ff05ff19a7 */ /* 0x0001e2000810043f */
[----:B------:R-:W-:-:S13]  /*2bb0*/  PLOP3.LUT P1, PT, PT, PT, UP0, 0x80, 0x0 ;  /* 0x000000000000781c */ /* 0x000fda0003f2f008 */
[----:B0-----:R-:W-:Y:S05]  /*2bc0*/  @P1 BRA `(.L_x_29) ;  /* 0x0000000000041947 */ /* 0x001fea0003800000 */
[----:B------:R-:W-:Y:S01]  /*2bd0*/  BPT.TRAP 0x1 ;  /* 0x000000040000795c */ /* 0x000fe20000300000 */
.L_x_29:
[----:B------:R-:W-:Y:S01]  /*2be0*/  UIADD3 UR8, UR8, 0x1, URZ ;  /* 0x0000000108087890 */ /* 0x000fe2000fffe03f */
[C---:B------:R-:W-:Y:S01]  /*2bf0*/  ISETP.GT.AND P2, PT, R3.reuse, 0x1, PT ;  /* 0x000000010300780c */ /* 0x040fe20003f44270 */
[----:B------:R-:W-:Y:S02]  /*2c00*/  VIADD R0, R0, 0x1 ;  /* 0x0000000100007836 */ /* 0x000fe40000000000 */
[----:B------:R-:W-:Y:S01]  /*2c10*/  UISETP.NE.AND UP0, UPT, UR8, 0xc, UPT ;  /* 0x0000000c0800788c */ /* 0x000fe2000bf05270 */
[----:B------:R-:W-:Y:S02]  /*2c20*/  VIADD R3, R3, 0xffffffff ;  /* 0xffffffff03037836 */ /* 0x000fe40000000000 */
[C---:B------:R-:W-:Y:S01]  /*2c30*/  ISETP.NE.AND P1, PT, R0.reuse, 0xc, PT ;  /* 0x0000000c0000780c */ /* 0x040fe20003f25270 */
[----:B------:R-:W-:Y:S02]  /*2c40*/  USEL UR4, URZ, 0x1, UP0 ;  /* 0x000000013f047887 */ /* 0x000fe40008000000 */
[----:B------:R-:W-:Y:S01]  /*2c50*/  USEL UR8, UR8, URZ, UP0 ;  /* 0x0000003f08087287 */ /* 0x000fe20008000000 */
[----:B------:R-:W-:-:S03]  /*2c60*/  SEL R0, R0, RZ, P1 ;  /* 0x000000ff00007207 */ /* 0x000fc60000800000 */
[----:B------:R-:W-:Y:S01]  /*2c70*/  LOP3.LUT R4, R4, UR4, RZ, 0x3c, !PT ;  /* 0x0000000404047c12 */ /* 0x000fe2000f8e3cff */
[----:B------:R-:W-:Y:S07]  /*2c80*/  @P2 BRA `(.L_x_30) ;  /* 0xfffffff000342947 */ /* 0x000fee000383ffff */
.L_x_23:
[----:B01----:R-:W0:Y:S02]  /*2c90*/  LDC R0, c[0x0][0x28c] ;  /* 0x0000a300ff007b82 */ /* 0x003e240000000800 */
[----:B0-----:R-:W-:-:S13]  /*2ca0*/  ISETP.GE.AND P1, PT, R0, 0x1, PT ;  /* 0x000000010000780c */ /* 0x001fda0003f26270 */
[----:B------:R-:W-:Y:S05]  /*2cb0*/  @!P1 BRA `(.L_x_31) ;  /* 0x0000000000409947 */ /* 0x000fea0003800000 */
[----:B------:R-:W-:Y:S05]  /*2cc0*/  @!P0 BRA `(.L_x_32) ;  /* 0x0000000000048947 */ /* 0x000fea0003800000 */
[----:B------:R-:W-:Y:S01]  /*2cd0*/  BPT.TRAP 0x1 ;  /* 0x000000040000795c */ /* 0x000fe20000300000 */
.L_x_32:
[----:B------:R-:W2:Y:S01]  /*2ce0*/  LDL R3, [R1+0x180] ;  /* 0x0001800001037983 */ /* 0x000ea20000100800 */
[----:B------:R-:W-:Y:S01]  /*2cf0*/  ISETP.NE.AND P0, PT, R17, RZ, PT ;  /* 0x000000ff1100720c */ /* 0x000fe20003f05270 */
[----:B------:R-:W-:-:S12]  /*2d00*/  UISETP.GT.U32.AND UP0, UPT, UR40, 0x1, UPT ;  /* 0x000000012800788c */ /* 0x000fd8000bf04070 */
[----:B------:R-:W-:-:S04]  /*2d10*/  @P0 VIADD R6, R6, UR39 ;  /* 0x0000002706060c36 */ /* 0x000fc80008000000 */
[----:B---34-:R-:W-:-:S05]  /*2d20*/  @P0 IMAD.WIDE.U32 R4, R6, -0x55555555, RZ ;  /* 0xaaaaaaab06040825 */ /* 0x018fca00078e00ff */
[----:B------:R-:W-:-:S05]  /*2d30*/  @P0 SHF.R.U32.HI R0, RZ, 0x3, R5 ;  /* 0x00000003ff000819 */ /* 0x000fca0000011605 */
[----:B------:R-:W-:-:S05]  /*2d40*/  @P0 IMAD R0, R0, -0xc, R6 ;  /* 0xfffffff400000824 */ /* 0x000fca00078e0206 */
[----:B------:R-:W-:-:S05]  /*2d50*/  @P0 LEA R0, R0, UR45, 0x3 ;  /* 0x0000002d00000c11 */ /* 0x000fca000f8e18ff */
[----:B------:R-:W-:-:S05]  /*2d60*/  @P0 VIADD R0, R0, 0x60 ;  /* 0x0000006000000836 */ /* 0x000fca0000000000 */
[----:B--2---:R-:W-:-:S04]  /*2d70*/  @P0 PRMT R0, R3, 0x654, R0 ;  /* 0x0000065403000816 */ /* 0x004fc80000000000 */
[----:B------:R0:W-:Y:S01]  /*2d80*/  @P0 SYNCS.ARRIVE.TRANS64.RED.A1T0 RZ, [R0+URZ], RZ ;  /* 0x000000ff00ff09a7 */ /* 0x0001e2000810043f */
[----:B------:R-:W-:-:S13]  /*2d90*/  PLOP3.LUT P0, PT, PT, PT, UP0, 0x80, 0x0 ;  /* 0x000000000000781c */ /* 0x000fda0003f0f008 */
[----:B0-----:R-:W-:Y:S05]  /*2da0*/  @P0 BRA `(.L_x_31) ;  /* 0x0000000000040947 */ /* 0x001fea0003800000 */
[----:B------:R-:W-:Y:S01]  /*2db0*/  BPT.TRAP 0x1 ;  /* 0x000000040000795c */ /* 0x000fe20000300000 */
.L_x_31:
[----:B---34-:R-:W0:Y:S01]  /*2dc0*/  S2R R5, SR_TID.X ;  /* 0x0000000000057919 */ /* 0x018e220000002100 */
[----:B------:R-:W-:Y:S02]  /*2dd0*/  UIMAD UR42, UR42, 0xc0, URZ ;  /* 0x000000c02a2a78a4 */ /* 0x000fe4000f8e023f */
[----:B------:R-:W-:Y:S01]  /*2de0*/  USHF.R.S32.HI UR10, URZ, 0x1f, UR43 ;  /* 0x0000001f3f0a7899 */ /* 0x000fe2000801142b */
[----:B------:R-:W-:Y:S01]  /*2df0*/  ULDC.64 UR8, c[0x0][0x5d0] ;  /* 0x0001740000087ab9 */ /* 0x000fe20000000a00 */
[----:B------:R-:W-:Y:S02]  /*2e00*/  UIMAD.WIDE UR6, UR41, 0x180, URZ ;  /* 0x00000180290678a5 */ /* 0x000fe4000f8e023f */
[----:B------:R-:W-:Y:S01]  /*2e10*/  IMAD.U32 R18, RZ, RZ, UR42 ;  /* 0x0000002aff127e24 */ /* 0x000fe2000f8e00ff */
[----:B------:R-:W-:Y:S02]  /*2e20*/  UIMAD UR4, UR10, UR8, URZ ;  /* 0x000000080a0472a4 */ /* 0x000fe4000f8e023f */
[----:B------:R-:W-:Y:S01]  /*2e30*/  IMAD.U32 R6, RZ, RZ, UR8 ;  /* 0x00000008ff067e24 */ /* 0x000fe2000f8e00ff */
[----:B------:R-:W-:-:S02]  /*2e40*/  UIMAD UR41, UR41, 0x180, URZ ;  /* 0x00000180292978a4 */ /* 0x000fc4000f8e023f */
[----:B------:R-:W-:Y:S01]  /*2e50*/  UIMAD UR4, UR43, UR9, UR4 ;  /* 0x000000092b0472a4 */ /* 0x000fe2000f8e0204 */
[----:B------:R-:W-:Y:S01]  /*2e60*/  ULDC UR8, c[0x0][0x284] ;  /* 0x0000a10000087ab9 */ /* 0x000fe20000000800 */
[----:B------:R-:W-:Y:S02]  /*2e70*/  UIADD3 UR39, UR44, UR39, URZ ;  /* 0x000000272c277290 */ /* 0x000fe4000fffe03f */
[----:B------:R-:W-:Y:S02]  /*2e80*/  UISETP.GE.U32.AND UP2, UPT, UR44, 0xc, UPT ;  /* 0x0000000c2c00788c */ /* 0x000fe4000bf46070 */
[----:B------:R-:W-:-:S04]  /*2e90*/  UISETP.GT.U32.AND UP1, UPT, UR39, 0xb, UPT ;  /* 0x0000000b2700788c */ /* 0x000fc8000bf24070 */
[----:B------:R-:W-:Y:S01]  /*2ea0*/  UISETP.LT.U32.AND UP1, UPT, UR44, 0xc, UP1 ;  /* 0x0000000c2c00788c */ /* 0x000fe20008f21070 */
[----:B0-----:R-:W-:Y:S01]  /*2eb0*/  IMAD.SHL.U32 R19, R5, 0x2, RZ ;  /* 0x0000000205137824 */ /* 0x001fe200078e00ff */
[--C-:B------:R-:W-:Y:S02]  /*2ec0*/  SHF.R.U32.HI R3, RZ, 0x7, R5.reuse ;  /* 0x00000007ff037819 */ /* 0x100fe40000011605 */
[----:B------:R-:W-:Y:S02]  /*2ed0*/  SHF.R.U32.HI R0, RZ, 0x2, R5 ;  /* 0x00000002ff007819 */ /* 0x000fe40000011605 */
[----:B------:R-:W-:Y:S02]  /*2ee0*/  LOP3.LUT R18, R18, 0x6, R19, 0xf8, !PT ;  /* 0x0000000612127812 */ /* 0x000fe400078ef813 */
[----:B------:R-:W-:Y:S02]  /*2ef0*/  LOP3.LUT R3, R3, 0x1, RZ, 0xc0, !PT ;  /* 0x0000000103037812 */ /* 0x000fe400078ec0ff */
[----:B------:R-:W-:-:S02]  /*2f00*/  LOP3.LUT R4, R5, 0x60, RZ, 0xc0, !PT ;  /* 0x0000006005047812 */ /* 0x000fc400078ec0ff */
[----:B------:R-:W-:Y:S01]  /*2f10*/  SHF.R.S32.HI R19, RZ, 0x1f, R18 ;  /* 0x0000001fff137819 */ /* 0x000fe20000011412 */
[----:B------:R-:W-:Y:S01]  /*2f20*/  IMAD.SHL.U32 R220, R3, 0x40, RZ ;  /* 0x0000004003dc7824 */ /* 0x000fe200078e00ff */
[----:B------:R-:W-:Y:S02]  /*2f30*/  LOP3.LUT R0, R0, 0x7, RZ, 0xc0, !PT ;  /* 0x0000000700007812 */ /* 0x000fe400078ec0ff */
[----:B------:R-:W-:Y:S01]  /*2f40*/  SHF.R.U32.HI R4, RZ, 0x1, R4 ;  /* 0x00000001ff047819 */ /* 0x000fe20000011604 */
[----:B------:R-:W-:Y:S01]  /*2f50*/  IMAD.WIDE.U32 R6, R6, UR43, R18 ;  /* 0x0000002b06067c25 */ /* 0x000fe2000f8e0012 */
[--C-:B------:R-:W-:Y:S02]  /*2f60*/  LOP3.LUT R220, R220, 0x40, R0.reuse, 0xe2, !PT ;  /* 0x00000040dcdc7812 */ /* 0x100fe400078ee200 */
[----:B------:R-:W-:Y:S01]  /*2f70*/  IADD3 R0, RZ, -R4, -R0 ;  /* 0x80000004ff007210 */ /* 0x000fe20007ffe800 */
[----:B------:R-:W-:Y:S01]  /*2f80*/  VIADD R7, R7, UR4 ;  /* 0x0000000407077c36 */ /* 0x000fe20008000000 */
[----:B------:R-:W-:Y:S01]  /*2f90*/  ULDC UR4, c[0x0][0x288] ;  /* 0x0000a20000047ab9 */ /* 0x000fe20000000800 */
[----:B------:R-:W-:Y:S01]  /*2fa0*/  LOP3.LUT R220, R220, UR6, R4, 0xfe, !PT ;  /* 0x00000006dcdc7c12 */ /* 0x000fe2000f8efe04 */
[----:B------:R-:W-:Y:S01]  /*2fb0*/  UISETP.GE.AND UP0, UPT, UR42, UR4, UPT ;  /* 0x000000042a00728c */ /* 0x000fe2000bf06270 */
[----:B------:R-:W-:-:S02]  /*2fc0*/  IMAD R0, R3, -0x40, R0 ;  /* 0xffffffc003007824 */ /* 0x000fc400078e0200 */
[----:B------:R-:W-:Y:S01]  /*2fd0*/  IMAD.U32 R3, RZ, RZ, UR8 ;  /* 0x00000008ff037e24 */ /* 0x000fe2000f8e00ff */
[----:B------:R-:W-:Y:S02]  /*2fe0*/  UISETP.GE.OR UP0, UPT, UR41, UR8, UP0 ;  /* 0x000000082900728c */ /* 0x000fe40008706670 */
[----:B------:R-:W-:Y:S02]  /*2ff0*/  USEL UR8, URZ, 0x1, !UP1 ;  /* 0x000000013f087887 */ /* 0x000fe4000c800000 */
[----:B------:R-:W-:Y:S01]  /*3000*/  IADD3 R3, R3, -UR41, R0 ;  /* 0x8000002903037c10 */ /* 0x000fe2000fffe000 */
[----:B------:R-:W-:Y:S01]  /*3010*/  UMOV UR41, 0xffffffff ;  /* 0xffffffff00297882 */ /* 0x000fe20000000000 */
[----:B------:R-:W-:Y:S01]  /*3020*/  LOP3.LUT R0, R5, 0x3, RZ, 0xc0, !PT ;  /* 0x0000000305007812 */ /* 0x000fe200078ec0ff */
[----:B------:R-:W-:Y:S01]  /*3030*/  IMAD.MOV.U32 R5, RZ, RZ, -0x2 ;  /* 0xfffffffeff057424 */ /* 0x000fe200078e00ff */
[----:B------:R-:W-:Y:S01]  /*3040*/  PLOP3.LUT P0, PT, PT, PT, UP0, 0x80, 0x0 ;  /* 0x000000000000781c */ /* 0x000fe20003f0f008 */
[----:B------:R-:W-:-:S02]  /*3050*/  ULOP3.LUT UR38, UR38, UR8, URZ, 0x3c, !UPT ;  /* 0x0000000826267292 */ /* 0x000fc4000f8e3c3f */
[----:B------:R-:W-:Y:S01]  /*3060*/  IMAD R0, R0, R5, UR4 ;  /* 0x0000000400007e24 */ /* 0x000fe2000f8e0205 */
[----:B------:R-:W-:-:S03]  /*3070*/  UIMAD.WIDE.U32 UR4, UR39, -0x55555555, URZ ;  /* 0xaaaaaaab270478a5 */ /* 0x000fc6000f8e003f */
[----:B------:R-:W-:Y:S01]  /*3080*/  VIADD R0, R0, -UR42 ;  /* 0x8000002a00007c36 */ /* 0x000fe20008000000 */
[----:B------:R-:W-:-:S04]  /*3090*/  USHF.R.U32.HI UR4, URZ, 0x3, UR5 ;  /* 0x000000033f047899 */ /* 0x000fc80008011605 */
[----:B------:R-:W-:Y:S02]  /*30a0*/  UIMAD UR39, UR4, -0xc, UR39 ;  /* 0xfffffff4042778a4 */ /* 0x000fe4000f8e0227 */
[----:B------:R-:W-:Y:S01]  /*30b0*/  @UP2 ULOP3.LUT UR38, UR38, 0x1, UR4, 0x78, !UPT ;  /* 0x0000000126262892 */ /* 0x000fe2000f8e7804 */
[----:B------:R-:W-:Y:S11]  /*30c0*/  @P0 BRA `(.L_x_33) ;  /* 0x0000012000e40947 */ /* 0x000ff60003800000 */
[----:B-----5:R-:W-:Y:S01]  /*30d0*/  FSETP.NEU.AND P0, PT, R16, RZ, PT ;  /* 0x000000ff1000720b */ /* 0x020fe20003f0d000 */
[----:B------:R-:W-:Y:S01]  /*30e0*/  ULDC.64 UR8, c[0x0][0x5c8] ;  /* 0x0001720000087ab9 */ /* 0x000fe20000000a00 */
[----:B------:R-:W-:Y:S01]  /*30f0*/  ISETP.GT.AND P1, PT, R3, RZ, PT ;  /* 0x000000ff0300720c */ /* 0x000fe20003f24270 */
[----:B------:R-:W-:Y:S01]  /*3100*/  UIMAD UR4, UR7, UR8, URZ ;  /* 0x00000008070472a4 */ /* 0x000fe2000f8e023f */
[----:B------:R-:W-:Y:S01]  /*3110*/  IMAD.U32 R10, RZ, RZ, UR9 ;  /* 0x00000009ff0a7e24 */ /* 0x000fe2000f8e00ff */
[----:B------:R-:W-:Y:S01]  /*3120*/  BSSY B0, `(.L_x_33) ;  /* 0x0001233000007945 */ /* 0x000fe20003800000 */
[----:B------:R-:W-:Y:S01]  /*3130*/  IMAD.WIDE.U32 R6, R220, UR8, R6 ;  /* 0x00000008dc067c25 */ /* 0x000fe2000f8e0006 */
[----:B------:R-:W-:-:S03]  /*3140*/  ISETP.GT.AND P2, PT, R0, RZ, P1 ;  /* 0x000000ff0000720c */ /* 0x000fc60000f44270 */
[----:B------:R-:W-:-:S04]  /*3150*/  IMAD R10, R220, R10, UR4 ;  /* 0x00000004dc0a7e24 */ /* 0x000fc8000f8e020a */
[----:B------:R-:W-:Y:S01]  /*3160*/  IMAD.IADD R10, R7, 0x1, R10 ;  /* 0x00000001070a7824 */ /* 0x000fe200078e020a */
[----:B------:R-:W-:Y:S06]  /*3170*/  @!P0 BRA `(.L_x_34) ;  /* 0x000000cc00188947 */ /* 0x000fec0003800000 */
[----:B------:R-:W0:Y:S01]  /*3180*/  LDC.64 R22, c[0x0][0x5b8] ;  /* 0x00016e00ff167b82 */ /* 0x000e220000000a00 */
[----:B------:R-:W2:Y:S01]  /*3190*/  LDL.LU R11, [R1] ;  /* 0x00000000010b7983 */ /* 0x000ea20000300800 */
[----:B------:R-:W-:-:S06]  /*31a0*/  ULDC.64 UR4, c[0x0][0x5c0] ;  /* 0x0001700000047ab9 */ /* 0x000fcc0000000a00 */
[----:B------:R-:W1:Y:S08]  /*31b0*/  LDC.64 R14, c[0x0][0x5b0] ;  /* 0x00016c00ff0e7b82 */ /* 0x000e700000000a00 */
[----:B------:R-:W3:Y:S01]  /*31c0*/  LDC.64 R12, c[0x0][0x5a8] ;  /* 0x00016a00ff0c7b82 */ /* 0x000ee20000000a00 */
[C---:B0-----:R-:W-:Y:S02]  /*31d0*/  IMAD R4, R22.reuse, UR10, RZ ;  /* 0x0000000a16047c24 */ /* 0x041fe4000f8e02ff */
[----:B------:R-:W-:-:S04]  /*31e0*/  IMAD.WIDE.U32 R216, R22, UR43, R18 ;  /* 0x0000002b16d87c25 */ /* 0x000fc8000f8e0012 */
[----:B------:R-:W-:Y:S02]  /*31f0*/  IMAD R23, R23, UR43, R4 ;  /* 0x0000002b17177c24 */ /* 0x000fe4000f8e0204 */
[----:B-1----:R-:W-:Y:S02]  /*3200*/  IMAD R222, R14, UR7, RZ ;  /* 0x000000070ede7c24 */ /* 0x002fe4000f8e02ff */
[----:B------:R-:W-:Y:S02]  /*3210*/  IMAD.IADD R21, R217, 0x1, R23 ;  /* 0x00000001d9157824 */ /* 0x000fe400078e0217 */
[----:B------:R-:W-:Y:S02]  /*3220*/  IMAD.MOV.U32 R20, RZ, RZ, R216 ;  /* 0x000000ffff147224 */ /* 0x000fe400078e00d8 */
[C---:B------:R-:W-:Y:S02]  /*3230*/  IMAD R222, R220.reuse, R15, R222 ;  /* 0x0000000fdcde7224 */ /* 0x040fe400078e02de */
[----:B------:R-:W-:-:S04]  /*3240*/  IMAD.WIDE.U32 R4, R220, R14, R20 ;  /* 0x0000000edc047225 */ /* 0x000fc800078e0014 */
[----:B------:R-:W-:Y:S01]  /*3250*/  IMAD.IADD R5, R5, 0x1, R222 ;  /* 0x0000000105057824 */ /* 0x000fe200078e02de */
[----:B---3--:R-:W-:-:S04]  /*3260*/  LEA R8, P0, R4, R12, 0x1 ;  /* 0x0000000c04087211 */ /* 0x008fc800078008ff */
[----:B------:R-:W-:-:S05]  /*3270*/  LEA.HI.X R9, R4, R13, R5, 0x1, P0 ;  /* 0x0000000d04097211 */ /* 0x000fca00000f0c05 */
[----:B------:R-:W3:Y:S01]  /*3280*/  @P2 LDG.E.LTC128B.U16 R221, desc[UR36][R8.64] ;  /* 0x0000002408dd2981 */ /* 0x000ee2000c1e1520 */
[----:B------:R-:W-:Y:S01]  /*3290*/  BSSY B1, `(.L_x_35) ;  /* 0x0000011000017945 */ /* 0x000fe20003800000 */
[----:B---3--:R-:W-:-:S04]  /*32a0*/  IMAD.U32 R4, R221, 0x10000, RZ ;  /* 0x00010000dd047824 */ /* 0x008fc800078e00ff */
[----:B------:R-:W-:-:S04]  /*32b0*/  FMUL R4, R4, R16 ;  /* 0x0000001004047220 */ /* 0x000fc80000400000 */
[----:B--2---:R-:W-:Y:S01]  /*32c0*/  FFMA R7, R11, R2, R4 ;  /* 0x000000020b077223 */ /* 0x004fe20000000004 */
[----:B------:R-:W-:-:S04]  /*32d0*/  LEA R4, P0, R6, UR4, 0x1 ;  /* 0x0000000406047c11 */ /* 0x000fc8000f8008ff */
[----:B------:R-:W-:Y:S02]  /*32e0*/  LEA.HI.X R5, R6, UR5, R10, 0x1, P0 ;  /* 0x0000000506057c11 */ /* 0x000fe400080f0c0a */
[----:B------:R-:W-:-:S05]  /*32f0*/  F2FP.BF16.F32.PACK_AB R6, RZ, R7 ;  /* 0x00000007ff06723e */ /* 0x000fca00000010ff */
[----:B------:R0:W-:Y:S02]  /*3300*/  @P2 STG.E.U16 desc[UR36][R4.64], R6 ;  /* 0x0000000604002986 */ /* 0x0001e4000c101524 */
[----:B0-----:R-:W-:-:S04]  /*3310*/  IMAD.WIDE.U32 R6, R220, R14, R18 ;  /* 0x0000000edc067225 */ /* 0x001fc800078e0012 */
[----:B------:R-:W-:Y:S02]  /*3320*/  IMAD.IADD R7, R222, 0x1, R7 ;  /* 0x00000001de077824 */ /* 0x000fe400078e0207 */
[----:B------:R-:W-:-:S04]  /*3330*/  IMAD.WIDE.U32 R6, R22, UR43, R6 ;  /* 0x0000002b16067c25 */ /* 0x000fc8000f8e0006 */
[----:B------:R-:W-:Y:S01]  /*3340*/  IMAD.IADD R7, R23, 0x1, R7 ;  /* 0x0000000117077824 */ /* 0x000fe200078e0207 */
[----:B------:R-:W-:-:S04]  /*3350*/  LEA R10, P0, R6, R12, 0x1 ;  /* 0x0000000c060a7211 */ /* 0x000fc800078008ff */
[----:B------:R-:W-:Y:S02]  /*3360*/  LEA.HI.X R11, R6, R13, R7, 0x1, P0 ;  /* 0x0000000d060b7211 */ /* 0x000fe400000f0c07 */
[----:B------:R-:W-:-:S13]  /*3370*/  ISETP.GT.AND P0, PT, R0, 0x1, P1 ;  /* 0x000000010000780c */ /* 0x000fda0000f04270 */
[----:B------:R-:W-:Y:S05]  /*3380*/  @!P0 BRA `(.L_x_36) ;  /* 0x0000000000048947 */ /* 0x000fea0003800000 */
[----:B------:R0:W5:Y:S02]  /*3390*/  LDG.E.LTC128B.U16 R221, desc[UR36][R10.64+0x2] ;  /* 0x000002240add7981 */ /* 0x000164000c1e1520 */
.L_x_36:
[----:B------:R-:W-:Y:S05]  /*33a0*/  BSYNC B1 ;  /* 0x0000000000017941 */ /* 0x000fea0003800000 */
.L_x_35:
[----:B------:R-:W2:Y:S01]  /*33b0*/  LDL.LU R7, [R1+0x4] ;  /* 0x0000040001077983 */ /* 0x000ea20000300800 */
[----:B-----5:R-:W-:Y:S01]  /*33c0*/  IMAD.U32 R6, R221, 0x10000, RZ ;  /* 0x00010000dd067824 */ /* 0x020fe200078e00ff */
[C---:B------:R-:W-:Y:S01]  /*33d0*/  SHF.L.U64.HI R219, R14.reuse, 0x3, R15 ;  /* 0x000000030edb7819 */ /* 0x040fe2000001020f */
[----:B------:R-:W-:Y:S01]  /*33e0*/  IMAD.SHL.U32 R218, R14, 0x8, RZ ;  /* 0x000000080eda7824 */ /* 0x000fe200078e00ff */
[----:B------:R-:W3:Y:S01]  /*33f0*/  LDL.LU R223, [R1+0x8] ;  /* 0x0000080001df7983 */ /* 0x000ee20000300800 */
[----:B------:R-:W-:-:S04]  /*3400*/  FMUL R6, R6, R16 ;  /* 0x0000001006067220 */ /* 0x000fc80000400000 */
[----:B--2---:R-:W-:-:S05]  /*3410*/  FFMA R6, R7, R2, R6 ;  /* 0x0000000207067223 */ /* 0x004fca0000000006 */
[----:B------:R-:W-:-:S05]  /*3420*/  F2FP.BF16.F32.PACK_AB R6, RZ, R6 ;  /* 0x00000006ff06723e */ /* 0x000fca00000010ff */
[----:B------:R1:W-:Y:S01]  /*3430*/  @P0 STG.E.U16 desc[UR36][R4.64+0x2], R6 ;  /* 0x0000020604000986 */ /* 0x0003e2000c101524 */
[----:B------:R-:W-:-:S04]  /*3440*/  ISETP.GT.AND P0, PT, R3, 0x8, PT ;  /* 0x000000080300780c */ /* 0x000fc80003f04270 */
[----:B------:R-:W-:Y:S01]  /*3450*/  ISETP.GT.AND P2, PT, R0, RZ, P0 ;  /* 0x000000ff0000720c */ /* 0x000fe20000744270 */
[----:B-1----:R-:W-:-:S04]  /*3460*/  IMAD.WIDE.U32 R6, R220, R14, R218 ;  /* 0x0000000edc067225 */ /* 0x002fc800078e00da */
[----:B------:R-:W-:Y:S01]  /*3470*/  IMAD.IADD R222, R222, 0x1, R7 ;  /* 0x00000001dede7824 */ /* 0x000fe200078e0207 */
[----:B------:R-:W-:-:S05]  /*3480*/  IADD3 R7, P3, R216, R6, RZ ;  /* 0x00000006d8077210 */ /* 0x000fca0007f7e0ff */
[----:B------:R-:W-:Y:S01]  /*3490*/  IMAD.X R9, R222, 0x1, R21, P3 ;  /* 0x00000001de097824 */ /* 0x000fe200018e0615 */
[----:B------:R-:W-:-:S04]  /*34a0*/  LEA R8, P3, R7, R12, 0x1 ;  /* 0x0000000c07087211 */ /* 0x000fc800078608ff */
[----:B------:R-:W-:-:S05]  /*34b0*/  LEA.HI.X R9, R7, R13, R9, 0x1, P3 ;  /* 0x0000000d07097211 */ /* 0x000fca00018f0c09 */
[----:B------:R1:W2:Y:S01]  /*34c0*/  @P2 LDG.E.LTC128B.U16 R221, desc[UR36][R8.64] ;  /* 0x0000002408dd2981 */ /* 0x0002a2000c1e1520 */
[----:B------:R-:W-:Y:S01]  /*34d0*/  IADD3 R6, P3, R18, R6, RZ ;  /* 0x0000000612067210 */ /* 0x000fe20007f7e0ff */
[----:B------:R-:W-:Y:S01]  /*34e0*/  IMAD.U32 R226, RZ, RZ, UR8 ;  /* 0x00000008ffe27e24 */ /* 0x000fe2000f8e00ff */
[----:B------:R-:W-:Y:S01]  /*34f0*/  ISETP.GT.AND P4, PT, R0, 0x1, P0 ;  /* 0x000000010000780c */ /* 0x000fe20000784270 */
[----:B------:R-:W-:Y:S01]  /*3500*/  IMAD.U32 R225, RZ, RZ, UR9 ;  /* 0x00000009ffe17e24 */ /* 0x000fe2000f8e00ff */
[----:B------:R-:W-:Y:S01]  /*3510*/  BSSY B1, `(.L_x_37) ;  /* 0x0000013000017945 */ /* 0x000fe20003800000 */
[----:B------:R-:W-:Y:S02]  /*3520*/  IMAD.X R7, R19, 0x1, R222, P3 ;  /* 0x0000000113077824 */ /* 0x000fe400018e06de */
[----:B------:R-:W-:Y:S02]  /*3530*/  IMAD.SHL.U32 R226, R226, 0x10, RZ ;  /* 0x00000010e2e27824 */ /* 0x000fe400078e00ff */
[----:B------:R-:W-:-:S04]  /*3540*/  IMAD.WIDE.U32 R6, R22, UR43, R6 ;  /* 0x0000002b16067c25 */ /* 0x000fc8000f8e0006 */
[----:B------:R-:W-:Y:S01]  /*3550*/  IMAD.IADD R7, R23, 0x1, R7 ;  /* 0x0000000117077824 */ /* 0x000fe200078e0207 */
[----:B-1----:R-:W-:-:S04]  /*3560*/  LEA R8, P3, R6, R12, 0x1 ;  /* 0x0000000c06087211 */ /* 0x002fc800078608ff */
[----:B------:R-:W-:Y:S01]  /*3570*/  LEA.HI.X R9, R6, R13, R7, 0x1, P3 ;  /* 0x0000000d06097211 */ /* 0x000fe200018f0c07 */
[----:B------:R-:W-:-:S05]  /*3580*/  IMAD.U32 R6, RZ, RZ, UR8 ;  /* 0x00000008ff067e24 */ /* 0x000fca000f8e00ff */
[----:B------:R-:W-:Y:S02]  /*3590*/  SHF.L.U64.HI R225, R6, 0x4, R225 ;  /* 0x0000000406e17819 */ /* 0x000fe400000102e1 */
[----:B------:R-:W-:Y:S01]  /*35a0*/  IADD3 R6, P3, R226, R4, RZ ;  /* 0x00000004e2067210 */ /* 0x000fe20007f7e0ff */
[----:B--2---:R-:W-:-:S04]  /*35b0*/  IMAD.U32 R7, R221, 0x10000, RZ ;  /* 0x00010000dd077824 */ /* 0x004fc800078e00ff */
[----:B------:R-:W-:-:S04]  /*35c0*/  FMUL R7, R7, R16 ;  /* 0x0000001007077220 */ /* 0x000fc80000400000 */
[----:B---3--:R-:W-:-:S05]  /*35d0*/  FFMA R7, R223, R2, R7 ;  /* 0x00000002df077223 */ /* 0x008fca0000000007 */
[----:B------:R-:W-:-:S04]  /*35e0*/  F2FP.BF16.F32.PACK_AB R7, RZ, R7 ;  /* 0x00000007ff07723e */ /* 0x000fc800000010ff */
[----:B------:R-:W-:Y:S01]  /*35f0*/  PRMT R222, R7, 0x7610, R222 ;  /* 0x0000761007de7816 */ /* 0x000fe200000000de */
[----:B------:R-:W-:-:S05]  /*3600*/  IMAD.X R7, R225, 0x1, R5, P3 ;  /* 0x00000001e1077824 */ /* 0x000fca00018e0605 */
[----:B------:R1:W-:Y:S01]  /*3610*/  @P2 STG.E.U16 desc[UR36][R6.64], R222 ;  /* 0x000000de06002986 */ /* 0x0003e2000c101524 */
[----:B------:R-:W-:Y:S05]  /*3620*/  @!P4 BRA `(.L_x_38) ;  /* 0x000000000004c947 */ /* 0x000fea0003800000 */
[----:B------:R2:W5:Y:S02]  /*3630*/  LDG.E.LTC128B.U16 R221, desc[UR36][R8.64+0x2] ;  /* 0x0000022408dd7981 */ /* 0x000564000c1e1520 */
.L_x_38:
[----:B------:R-:W-:Y:S05]  /*3640*/  BSYNC B1 ;  /* 0x0000000000017941 */ /* 0x000fea0003800000 */
.L_x_37:
[----:B------:R-:W3:Y:S01]  /*3650*/  LDL.LU R223, [R1+0xc] ;  /* 0x00000c0001df7983 */ /* 0x000ee20000300800 */
[----:B-1---5:R-:W-:Y:S01]  /*3660*/  IMAD.U32 R222, R221, 0x10000, RZ ;  /* 0x00010000ddde7824 */ /* 0x022fe200078e00ff */
[----:B------:R-:W-:Y:S01]  /*3670*/  ISETP.GT.AND P2, PT, R0, 0x8, P1 ;  /* 0x000000080000780c */ /* 0x000fe20000f44270 */
[----:B------:R-:W-:Y:S02]  /*3680*/  BSSY B1, `(.L_x_39) ;  /* 0x0000007000017945 */ /* 0x000fe40003800000 */
[----:B------:R-:W-:-:S04]  /*3690*/  FMUL R222, R222, R16 ;  /* 0x00000010dede7220 */ /* 0x000fc80000400000 */
[----:B---3--:R-:W-:-:S05]  /*36a0*/  FFMA R222, R223, R2, R222 ;  /* 0x00000002dfde7223 */ /* 0x008fca00000000de */
[----:B------:R-:W-:-:S05]  /*36b0*/  F2FP.BF16.F32.PACK_AB R222, RZ, R222 ;  /* 0x000000deffde723e */ /* 0x000fca00000010ff */
[----:B------:R1:W-:Y:S01]  /*36c0*/  @P4 STG.E.U16 desc[UR36][R6.64+0x2], R222 ;  /* 0x000002de06004986 */ /* 0x0003e2000c101524 */
[----:B------:R-:W-:Y:S05]  /*36d0*/  @!P2 BRA `(.L_x_40) ;  /* 0x000000000004a947 */ /* 0x000fea0003800000 */
[----:B------:R3:W5:Y:S02]  /*36e0*/  LDG.E.LTC128B.U16 R221, desc[UR36][R10.64+0x10] ;  /* 0x000010240add7981 */ /* 0x000764000c1e1520 */
.L_x_40:
[----:B------:R-:W-:Y:S05]  /*36f0*/  BSYNC B1 ;  /* 0x0000000000017941 */ /* 0x000fea0003800000 */
.L_x_39:
[----:B------:R-:W4:Y:S01]  /*3700*/  LDL.LU R223, [R1+0x10] ;  /* 0x0000100001df7983 */ /* 0x000f220000300800 */
[----:B-1---5:R-:W-:Y:S01]  /*3710*/  IMAD.U32 R222, R221, 0x10000, RZ ;  /* 0x00010000ddde7824 */ /* 0x022fe200078e00ff */
[----:B------:R-:W-:Y:S01]  /*3720*/  ISETP.GT.AND P3, PT, R0, 0x9, P1 ;  /* 0x000000090000780c */ /* 0x000fe20000f64270 */
[----:B------:R-:W-:Y:S02]  /*3730*/  BSSY B1, `(.L_x_41) ;  /* 0x0000007000017945 */ /* 0x000fe40003800000 */
[----:B------:R-:W-:-:S04]  /*3740*/  FMUL R222, R222, R16 ;  /* 0x00000010dede7220 */ /* 0x000fc80000400000 */
[----:B----4-:R-:W-:-:S05]  /*3750*/  FFMA R222, R223, R2, R222 ;  /* 0x00000002dfde7223 */ /* 0x010fca00000000de */
[----:B------:R-:W-:-:S05]  /*3760*/  F2FP.BF16.F32.PACK_AB R222, RZ, R222 ;  /* 0x000000deffde723e */ /* 0x000fca00000010ff */
[----:B------:R1:W-:Y:S01]  /*3770*/  @P2 STG.E.U16 desc[UR36][R4.64+0x10], R222 ;  /* 0x000010de04002986 */ /* 0x0003e2000c101524 */
[----:B------:R-:W-:Y:S05]  /*3780*/  @!P3 BRA `(.L_x_42) ;  /* 0x000000000004b947 */ /* 0x000fea0003800000 */
[----:B------:R4:W5:Y:S02]  /*3790*/  LDG.E.LTC128B.U16 R221, desc[UR36][R10.64+0x12] ;  /* 0x000012240add7981 */ /* 0x000964000c1e1520 */
.L_x_42:
[----:B------:R-:W-:Y:S05]  /*37a0*/  BSYNC B1 ;  /* 0x0000000000017941 */ /* 0x000fea0003800000 */
.L_x_41:
[----:B------:R-:W2:Y:S01]  /*37b0*/  LDL.LU R223, [R1+0x14] ;  /* 0x0000140001df7983 */ /* 0x000ea20000300800 */
[----:B-1---5:R-:W-:Y:S01]  /*37c0*/  IMAD.U32 R222, R221, 0x10000, RZ ;  /* 0x00010000ddde7824 */ /* 0x022fe200078e00ff */
[----:B------:R-:W-:Y:S01]  /*37d0*/  ISETP.GT.AND P2, PT, R0, 0x8, P0 ;  /* 0x000000080000780c */ /* 0x000fe20000744270 */
[----:B------:R-:W-:Y:S02]  /*37e0*/  BSSY B1, `(.L_x_43) ;  /* 0x0000007000017945 */ /* 0x000fe40003800000 */
[----:B------:R-:W-:-:S04]  /*37f0*/  FMUL R222, R222, R16 ;  /* 0x00000010dede7220 */ /* 0x000fc80000400000 */
[----:B--2---:R-:W-:-:S05]  /*3800*/  FFMA R222, R223, R2, R222 ;  /* 0x00000002dfde7223 */ /* 0x004fca00000000de */
[----:B------:R-:W-:-:S05]  /*3810*/  F2FP.BF16.F32.PACK_AB R222, RZ, R222 ;  /* 0x000000deffde723e */ /* 0x000fca00000010ff */
[----:B------:R1:W-:Y:S01]  /*3820*/  @P3 STG.E.U16 desc[UR36][R4.64+0x12], R222 ;  /* 0x000012de04003986 */ /* 0x0003e2000c101524 */
[----:B------:R-:W-:Y:S05]  /*3830*/  @!P2 BRA `(.L_x_44) ;  /* 0x000000000004a947 */ /* 0x000fea0003800000 */
[----:B------:R2:W5:Y:S02]  /*3840*/  LDG.E.LTC128B.U16 R221, desc[UR36][R8.64+0x10] ;  /* 0x0000102408dd7981 */ /* 0x000564000c1e1520 */
.L_x_44:
[----:B------:R-:W-:Y:S05]  /*3850*/  BSYNC B1 ;  /* 0x0000000000017941 */ /* 0x000fea0003800000 */
.L_x_43:
        /* <DEDUP_REMOVED lines=10> */
.L_x_46:
[----:B------:R-:W-:Y:S05]  /*3900*/  BSYNC B1 ;  /* 0x0000000000017941 */ /* 0x000fea0003800000 */
.L_x_45:
        /* <DEDUP_REMOVED lines=10> */
.L_x_48:
[----:B------:R-:W-:Y:S05]  /*39b0*/  BSYNC B1 ;  /* 0x0000000000017941 */ /* 0x000fea0003800000 */
.L_x_47:
        /* <DEDUP_REMOVED lines=10> */
.L_x_50:
[----:B------:R-:W-:Y:S05]  /*3a60*/  BSYNC B1 ;  /* 0x0000000000017941 */ /* 0x000fea0003800000 */
.L_x_49:
        /* <DEDUP_REMOVED lines=10> */
.L_x_52:
[----:B------:R-:W-:Y:S05]  /*3b10*/  BSYNC B1 ;  /* 0x0000000000017941 */ /* 0x000fea0003800000 */
.L_x_51:
        /* <DEDUP_REMOVED lines=10> */
.L_x_54:
[----:B------:R-:W-:Y:S05]  /*3bc0*/  BSYNC B1 ;  /* 0x0000000000017941 */ /* 0x000fea0003800000 */
.L_x_53:
        /* <DEDUP_REMOVED lines=10> */
.L_x_56:
[----:B------:R-:W-:Y:S05]  /*3c70*/  BSYNC B1 ;  /* 0x0000000000017941 */ /* 0x000fea0003800000 */
.L_x_55:
        /* <DEDUP_REMOVED lines=10> */
.L_x_58:
[----:B------:R-:W-:Y:S05]  /*3d20*/  BSYNC B1 ;  /* 0x0000000000017941 */ /* 0x000fea0003800000 */
.L_x_57:
        /* <DEDUP_REMOVED lines=10> */
.L_x_60:
[----:B------:R-:W-:Y:S05]  /*3dd0*/  BSYNC B1 ;  /* 0x0000000000017941 */ /* 0x000fea0003800000 */
.L_x_59:
        /* <DEDUP_REMOVED lines=10> */
.L_x_62:
[----:B------:R-:W-:Y:S05]  /*3e80*/  BSYNC B1 ;  /* 0x0000000000017941 */ /* 0x000fea0003800000 */
.L_x_61:
        /* <DEDUP_REMOVED lines=10> */
.L_x_64:
[----:B------:R-:W-:Y:S05]  /*3f30*/  BSYNC B1 ;  /* 0x0000000000017941 */ /* 0x000fea0003800000 */
.L_x_63:
        /* <DEDUP_REMOVED lines=10> */
.L_x_66:
[----:B------:R-:W-:Y:S05]  /*3fe0*/  BSYNC B1 ;  /* 0x0000000000017941 */ /* 0x000fea0003800000 */
.L_x_65:
        /* <DEDUP_REMOVED lines=10> */
.L_x_68:
[----:B------:R-:W-:Y:S05]  /*4090*/  BSYNC B1 ;  /* 0x0000000000017941 */ /* 0x000fea0003800000 */
.L_x_67:
        /* <DEDUP_REMOVED lines=10> */
.L_x_70:
[----:B------:R-:W-:Y:S05]  /*4140*/  BSYNC B1 ;  /* 0x0000000000017941 */ /* 0x000fea0003800000 */
.L_x_69:
        /* <DEDUP_REMOVED lines=10> */
.L_x_72:
[----:B------:R-:W-:Y:S05]  /*41f0*/  BSYNC B1 ;  /* 0x0000000000017941 */ /* 0x000fea0003800000 */
.L_x_71:
        /* <DEDUP_REMOVED lines=10> */
.L_x_74:
[----:B------:R-:W-:Y:S05]  /*42a0*/  BSYNC B1 ;  /* 0x0000000000017941 */ /* 0x000fea0003800000 */
.L_x_73:
        /* <DEDUP_REMOVED lines=10> */
.L_x_76:
[----:B------:R-:W-:Y:S05]  /*4350*/  BSYNC B1 ;  /* 0x0000000000017941 */ /* 0x000fea0003800000 */
.L_x_75:
        /* <DEDUP_REMOVED lines=10> */
.L_x_78:
[----:B------:R-:W-:Y:S05]  /*4400*/  BSYNC B1 ;  /* 0x0000000000017941 */ /* 0x000fea0003800000 */
.L_x_77:
        /* <DEDUP_REMOVED lines=10> */
.L_x_80:
[----:B------:R-:W-:Y:S05]  /*44b0*/  BSYNC B1 ;  /* 0x0000000000017941 */ /* 0x000fea0003800000 */
.L_x_79:
        /* <DEDUP_REMOVED lines=10> */
.L_x_82:
[----:B------:R-:W-:Y:S05]  /*4560*/  BSYNC B1 ;  /* 0x0000000000017941 */ /* 0x000fea0003800000 */
.L_x_81:
        /* <DEDUP_REMOVED lines=10> */
.L_x_84:
[----:B------:R-:W-:Y:S05]  /*4610*/  BSYNC B1 ;  /* 0x0000000000017941 */ /* 0x000fea0003800000 */
.L_x_83:
        /* <DEDUP_REMOVED lines=10> */
.L_x_86:
[----:B------:R-:W-:Y:S05]  /*46c0*/  BSYNC B1 ;  /* 0x0000000000017941 */ /* 0x000fea0003800000 */
.L_x_85:
        /* <DEDUP_REMOVED lines=10> */
.L_x_88:
[----:B------:R-:W-:Y:S05]  /*4770*/  BSYNC B1 ;  /* 0x0000000000017941 */ /* 0x000fea0003800000 */
.L_x_87:
        /* <DEDUP_REMOVED lines=10> */
.L_x_90:
[----:B------:R-:W-:Y:S05]  /*4820*/  BSYNC B1 ;  /* 0x0000000000017941 */ /* 0x000fea0003800000 */
.L_x_89:
        /* <DEDUP_REMOVED lines=10> */
.L_x_92:
[----:B------:R-:W-:Y:S05]  /*48d0*/  BSYNC B1 ;  /* 0x0000000000017941 */ /* 0x000fea0003800000 */
.L_x_91:
        /* <DEDUP_REMOVED lines=10> */
.L_x_94:
[----:B------:R-:W-:Y:S05]  /*4980*/  BSYNC B1 ;  /* 0x0000000000017941 */ /* 0x000fea0003800000 */
.L_x_93:
        /* <DEDUP_REMOVED lines=10> */
.L_x_96:
[----:B------:R-:W-:Y:S05]  /*4a30*/  BSYNC B1 ;  /* 0x0000000000017941 */ /* 0x000fea0003800000 */
.L_x_95:
        /* <DEDUP_REMOVED lines=10> */
.L_x_98:
[----:B------:R-:W-:Y:S05]  /*4ae0*/  BSYNC B1 ;  /* 0x0000000000017941 */ /* 0x000fea0003800000 */
.L_x_97:
        /* <DEDUP_REMOVED lines=10> */
.L_x_100:
[----:B------:R-:W-:Y:S05]  /*4b90*/  BSYNC B1 ;  /* 0x0000000000017941 */ /* 0x000fea0003800000 */
.L_x_99:
        /* <DEDUP_REMOVED lines=10> */
.L_x_102:
[----:B------:R-:W-:Y:S05]  /*4c40*/  BSYNC B1 ;  /* 0x0000000000017941 */ /* 0x000fea0003800000 */
.L_x_101:
        /* <DEDUP_REMOVED lines=10> */
.L_x_104:
[----:B------:R-:W-:Y:S05]  /*4cf0*/  BSYNC B1 ;  /* 0x0000000000017941 */ /* 0x000fea0003800000 */
.L_x_103:
        /* <DEDUP_REMOVED lines=10> */
.L_x_106:
[----:B------:R-:W-:Y:S05]  /*4da0*/  BSYNC B1 ;  /* 0x0000000000017941 */ /* 0x000fea0003800000 */
.L_x_105:
        /* <DEDUP_REMOVED lines=10> */
.L_x_108:
[----:B------:R-:W-:Y:S05]  /*4e50*/  BSYNC B1 ;  /* 0x0000000000017941 */ /* 0x000fea0003800000 */
.L_x_107:
        /* <DEDUP_REMOVED lines=10> */
.L_x_110:
[----:B------:R-:W-:Y:S05]  /*4f00*/  BSYNC B1 ;  /* 0x0000000000017941 */ /* 0x000fea0003800000 */
.L_x_109:
        /* <DEDUP_REMOVED lines=10> */
.L_x_112:
[----:B------:R-:W-:Y:S05]  /*4fb0*/  BSYNC B1 ;  /* 0x0000000000017941 */ /* 0x000fea0003800000 */
.L_x_111:
        /* <DEDUP_REMOVED lines=10> */
.L_x_114:
[----:B------:R-:W-:Y:S05]  /*5060*/  BSYNC B1 ;  /* 0x0000000000017941 */ /* 0x000fea0003800000 */
.L_x_113:
        /* <DEDUP_REMOVED lines=10> */
.L_x_116:
[----:B------:R-:W-:Y:S05]  /*5110*/  BSYNC B1 ;  /* 0x0000000000017941 */ /* 0x000fea0003800000 */
.L_x_115:
        /* <DEDUP_REMOVED lines=10> */
.L_x_118:
[----:B------:R-:W-:Y:S05]  /*51c0*/  BSYNC B1 ;  /* 0x0000000000017941 */ /* 0x000fea0003800000 */
.L_x_117:
        /* <DEDUP_REMOVED lines=10> */
.L_x_120:
[----:B------:R-:W-:Y:S05]  /*5270*/  BSYNC B1 ;  /* 0x0000000000017941 */ /* 0x000fea0003800000 */
.L_x_119:
        /* <DEDUP_REMOVED lines=10> */
.L_x_122:
[----:B------:R-:W-:Y:S05]  /*5320*/  BSYNC B1 ;  /* 0x0000000000017941 */ /* 0x000fea0003800000 */
.L_x_121:
        /* <DEDUP_REMOVED lines=10> */
.L_x_124:
[----:B------:R-:W-:Y:S05]  /*53d0*/  BSYNC B1 ;  /* 0x0000000000017941 */ /* 0x000fea0003800000 */
.L_x_123:
        /* <DEDUP_REMOVED lines=10> */
.L_x_126:
[----:B------:R-:W-:Y:S05]  /*5480*/  BSYNC B1 ;  /* 0x0000000000017941 */ /* 0x000fea0003800000 */
.L_x_125:
        /* <DEDUP_REMOVED lines=10> */
.L_x_128:
[----:B------:R-:W-:Y:S05]  /*5530*/  BSYNC B1 ;  /* 0x0000000000017941 */ /* 0x000fea0003800000 */
.L_x_127:
        /* <DEDUP_REMOVED lines=10> */
.L_x_130:
[----:B------:R-:W-:Y:S05]  /*55e0*/  BSYNC B1 ;  /* 0x0000000000017941 */ /* 0x000fea0003800000 */
.L_x_129:
        /* <DEDUP_REMOVED lines=10> */
.L_x_132:
[----:B------:R-:W-:Y:S05]  /*5690*/  BSYNC B1 ;  /* 0x0000000000017941 */ /* 0x000fea0003800000 */
.L_x_131:
        /* <DEDUP_REMOVED lines=10> */
.L_x_134:
[----:B------:R-:W-:Y:S05]  /*5740*/  BSYNC B1 ;  /* 0x0000000000017941 */ /* 0x000fea0003800000 */
.L_x_133:
        /* <DEDUP_REMOVED lines=10> */
.L_x_136:
[----:B------:R-:W-:Y:S05]  /*57f0*/  BSYNC B1 ;  /* 0x0000000000017941 */ /* 0x000fea0003800000 */
.L_x_135:
        /* <DEDUP_REMOVED lines=10> */
.L_x_138:
[----:B------:R-:W-:Y:S05]  /*58a0*/  BSYNC B1 ;  /* 0x0000000000017941 */ /* 0x000fea0003800000 */
.L_x_137:
        /* <DEDUP_REMOVED lines=10> */
.L_x_140:
[----:B------:R-:W-:Y:S05]  /*5950*/  BSYNC B1 ;  /* 0x0000000000017941 */ /* 0x000fea0003800000 */
.L_x_139:
        /* <DEDUP_REMOVED lines=10> */
.L_x_142:
[----:B------:R-:W-:Y:S05]  /*5a00*/  BSYNC B1 ;  /* 0x0000000000017941 */ /* 0x000fea0003800000 */
.L_x_141:
        /* <DEDUP_REMOVED lines=10> */
.L_x_144:
[----:B------:R-:W-:Y:S05]  /*5ab0*/  BSYNC B1 ;  /* 0x0000000000017941 */ /* 0x000fea0003800000 */
.L_x_143:
        /* <DEDUP_REMOVED lines=10> */
.L_x_146:
[----:B------:R-:W-:Y:S05]  /*5b60*/  BSYNC B1 ;  /* 0x0000000000017941 */ /* 0x000fea0003800000 */
.L_x_145:
        /* <DEDUP_REMOVED lines=10> */
.L_x_148:
[----:B------:R-:W-:Y:S05]  /*5c10*/  BSYNC B1 ;  /* 0x0000000000017941 */ /* 0x000fea0003800000 */
.L_x_147:
        /* <DEDUP_REMOVED lines=10> */
.L_x_150:
[----:B------:R-:W-:Y:S05]  /*5cc0*/  BSYNC B1 ;  /* 0x0000000000017941 */ /* 0x000fea0003800000 */
.L_x_149:
        /* <DEDUP_REMOVED lines=10> */
.L_x_152:
[----:B------:R-:W-:Y:S05]  /*5d70*/  BSYNC B1 ;  /* 0x0000000000017941 */ /* 0x000fea0003800000 */
.L_x_151:
        /* <DEDUP_REMOVED lines=10> */
.L_x_154:
[----:B------:R-:W-:Y:S05]  /*5e20*/  BSYNC B1 ;  /* 0x0000000000017941 */ /* 0x000fea0003800000 */
.L_x_153:
        /* <DEDUP_REMOVED lines=10> */
.L_x_156:
[----:B------:R-:W-:Y:S05]  /*5ed0*/  BSYNC B1 ;  /* 0x0000000000017941 */ /* 0x000fea0003800000 */
.L_x_155:
        /* <DEDUP_REMOVED lines=10> */
.L_x_158:
[----:B------:R-:W-:Y:S05]  /*5f80*/  BSYNC B1 ;  /* 0x0000000000017941 */ /* 0x000fea0003800000 */
.L_x_157:
        /* <DEDUP_REMOVED lines=10> */
.L_x_160:
[----:B------:R-:W-:Y:S05]  /*6030*/  BSYNC B1 ;  /* 0x0000000000017941 */ /* 0x000fea0003800000 */
.L_x_159:
        /* <DEDUP_REMOVED lines=10> */
.L_x_162:
[----:B------:R-:W-:Y:S05]  /*60e0*/  BSYNC B1 ;  /* 0x0000000000017941 */ /* 0x000fea0003800000 */
.L_x_161:
        /* <DEDUP_REMOVED lines=10> */
.L_x_164:
[----:B------:R-:W-:Y:S05]  /*6190*/  BSYNC B1 ;  /* 0x0000000000017941 */ /* 0x000fea0003800000 */
.L_x_163:
        /* <DEDUP_REMOVED lines=10> */
.L_x_166:
[----:B------:R-:W-:Y:S05]  /*6240*/  BSYNC B1 ;  /* 0x0000000000017941 */ /* 0x000fea0003800000 */
.L_x_165:
        /* <DEDUP_REMOVED lines=10> */
.L_x_168:
[----:B------:R-:W-:Y:S05]  /*62f0*/  BSYNC B1 ;  /* 0x0000000000017941 */ /* 0x000fea0003800000 */
.L_x_167:
        /* <DEDUP_REMOVED lines=10> */
.L_x_170:
[----:B------:R-:W-:Y:S05]  /*63a0*/  BSYNC B1 ;  /* 0x0000000000017941 */ /* 0x000fea0003800000 */
.L_x_169:
        /* <DEDUP_REMOVED lines=10> */
.L_x_172:
[----:B------:R-:W-:Y:S05]  /*6450*/  BSYNC B1 ;  /* 0x0000000000017941 */ /* 0x000fea0003800000 */
.L_x_171:
        /* <DEDUP_REMOVED lines=10> */
.L_x_174:
[----:B------:R-:W-:Y:S05]  /*6500*/  BSYNC B1 ;  /* 0x0000000000017941 */ /* 0x000fea0003800000 */
.L_x_173:
        /* <DEDUP_REMOVED lines=10> */
.L_x_176:
[----:B------:R-:W-:Y:S05]  /*65b0*/  BSYNC B1 ;  /* 0x0000000000017941 */ /* 0x000fea0003800000 */
.L_x_175:
        /* <DEDUP_REMOVED lines=10> */
.L_x_178:
[----:B------:R-:W-:Y:S05]  /*6660*/  BSYNC B1 ;  /* 0x0000000000017941 */ /* 0x000fea0003800000 */
.L_x_177:
        /* <DEDUP_REMOVED lines=10> */
.L_x_180:
[----:B------:R-:W-:Y:S05]  /*6710*/  BSYNC B1 ;  /* 0x0000000000017941 */ /* 0x000fea0003800000 */
.L_x_179:
        /* <DEDUP_REMOVED lines=10> */
.L_x_182:
[----:B------:R-:W-:Y:S05]  /*67c0*/  BSYNC B1 ;  /* 0x0000000000017941 */ /* 0x000fea0003800000 */
.L_x_181:
        /* <DEDUP_REMOVED lines=10> */
.L_x_184:
[----:B------:R-:W-:Y:S05]  /*6870*/  BSYNC B1 ;  /* 0x0000000000017941 */ /* 0x000fea0003800000 */
.L_x_183:
        /* <DEDUP_REMOVED lines=10> */
.L_x_186:
[----:B------:R-:W-:Y:S05]  /*6920*/  BSYNC B1 ;  /* 0x0000000000017941 */ /* 0x000fea0003800000 */
.L_x_185:
        /* <DEDUP_REMOVED lines=10> */
.L_x_188:
[----:B------:R-:W-:Y:S05]  /*69d0*/  BSYNC B1 ;  /* 0x0000000000017941 */ /* 0x000fea0003800000 */
.L_x_187:
        /* <DEDUP_REMOVED lines=10> */
.L_x_190:
[----:B------:R-:W-:Y:S05]  /*6a80*/  BSYNC B1 ;  /* 0x0000000000017941 */ /* 0x000fea0003800000 */
.L_x_189:
        /* <DEDUP_REMOVED lines=10> */
.L_x_192:
[----:B------:R-:W-:Y:S05]  /*6b30*/  BSYNC B1 ;  /* 0x0000000000017941 */ /* 0x000fea0003800000 */
.L_x_191:
        /* <DEDUP_REMOVED lines=10> */
.L_x_194:
[----:B------:R-:W-:Y:S05]  /*6be0*/  BSYNC B1 ;  /* 0x0000000000017941 */ /* 0x000fea0003800000 */
.L_x_193:
        /* <DEDUP_REMOVED lines=10> */
.L_x_196:
[----:B------:R-:W-:Y:S05]  /*6c90*/  BSYNC B1 ;  /* 0x0000000000017941 */ /* 0x000fea0003800000 */
.L_x_195:
        /* <DEDUP_REMOVED lines=10> */
.L_x_198:
[----:B------:R-:W-:Y:S05]  /*6d40*/  BSYNC B1 ;  /* 0x0000000000017941 */ /* 0x000fea0003800000 */
.L_x_197:
        /* <DEDUP_REMOVED lines=10> */
.L_x_200:
[----:B------:R-:W-:Y:S05]  /*6df0*/  BSYNC B1 ;  /* 0x0000000000017941 */ /* 0x000fea0003800000 */
.L_x_199:
        /* <DEDUP_REMOVED lines=10> */
.L_x_202:
[----:B------:R-:W-:Y:S05]  /*6ea0*/  BSYNC B1 ;  /* 0x0000000000017941 */ /* 0x000fea0003800000 */
.L_x_201:
        /* <DEDUP_REMOVED lines=10> */
.L_x_204:
[----:B------:R-:W-:Y:S05]  /*6f50*/  BSYNC B1 ;  /* 0x0000000000017941 */ /* 0x000fea0003800000 */
.L_x_203:
        /* <DEDUP_REMOVED lines=10> */
.L_x_206:
[----:B------:R-:W-:Y:S05]  /*7000*/  BSYNC B1 ;  /* 0x0000000000017941 */ /* 0x000fea0003800000 */
.L_x_205:
[----:B------:R-:W2:Y:S01]  /*7010*/  LDL.LU R224, [R1+0x15c] ;  /* 0x00015c0001e07983 */ /* 0x000ea20000300800 */
[----:B-----5:R-:W-:Y:S01]  /*7020*/  IMAD.U32 R223, R221, 0x10000, RZ ;  /* 0x00010000dddf7824 */ /* 0x020fe200078e00ff */
[----:B------:R-:W-:Y:S01]  /*7030*/  ISETP.GT.AND P2, PT, R0, 0xb0, P1 ;  /* 0x000000b00000780c */ /* 0x000fe20000f44270 */
[----:B------:R-:W-:Y:S02]  /*7040*/  BSSY B1, `(.L_x_207) ;  /* 0x0000007000017945 */ /* 0x000fe40003800000 */
[----:B------:R-:W-:-:S04]  /*7050*/  FMUL R223, R223, R16 ;  /* 0x00000010dfdf7220 */ /* 0x000fc80000400000 */
[----:B--2---:R-:W-:-:S05]  /*7060*/  FFMA R223, R224, R2, R223 ;  /* 0x00000002e0df7223 */ /* 0x004fca00000000df */
[----:B-1----:R-:W-:-:S05]  /*7070*/  F2FP.BF16.F32.PACK_AB R222, RZ, R223 ;  /* 0x000000dfffde723e */ /* 0x002fca00000010ff */
[----:B------:R1:W-:Y:S01]  /*7080*/  @P3 STG.E.U16 desc[UR36][R6.64+0x152], R222 ;  /* 0x000152de06003986 */ /* 0x0003e2000c101524 */
[----:B------:R-:W-:Y:S05]  /*7090*/  @!P2 BRA `(.L_x_208) ;  /* 0x000000000004a947 */ /* 0x000fea0003800000 */
[----:B------:R2:W5:Y:S02]  /*70a0*/  LDG.E.LTC128B.U16 R221, desc[UR36][R10.64+0x160] ;  /* 0x000160240add7981 */ /* 0x000564000c1e1520 */
.L_x_208:
[----:B------:R-:W-:Y:S05]  /*70b0*/  BSYNC B1 ;  /* 0x0000000000017941 */ /* 0x000fea0003800000 */
.L_x_207:
[----:B------:R-:W3:Y:S01]  /*70c0*/  LDL.LU R224, [R1+0x160] ;  /* 0x0001600001e07983 */ /* 0x000ee20000300800 */
[----:B-----5:R-:W-:Y:S01]  /*70d0*/  IMAD.U32 R223, R221, 0x10000, RZ ;  /* 0x00010000dddf7824 */ /* 0x020fe200078e00ff */
[----:B------:R-:W-:Y:S01]  /*70e0*/  ISETP.GT.AND P3, PT, R0, 0xb1, P1 ;  /* 0x000000b10000780c */ /* 0x000fe20000f64270 */
[----:B------:R-:W-:Y:S02]  /*70f0*/  BSSY B1, `(.L_x_209) ;  /* 0x0000007000017945 */ /* 0x000fe40003800000 */
[----:B------:R-:W-:-:S04]  /*7100*/  FMUL R223, R223, R16 ;  /* 0x00000010dfdf7220 */ /* 0x000fc80000400000 */
[----:B---3--:R-:W-:-:S05]  /*7110*/  FFMA R223, R224, R2, R223 ;  /* 0x00000002e0df7223 */ /* 0x008fca00000000df */
[----:B-1----:R-:W-:-:S05]  /*7120*/  F2FP.BF16.F32.PACK_AB R222, RZ, R223 ;  /* 0x000000dfffde723e */ /* 0x002fca00000010ff */
[----:B------:R1:W-:Y:S01]  /*7130*/  @P2 STG.E.U16 desc[UR36][R4.64+0x160], R222 ;  /* 0x000160de04002986 */ /* 0x0003e2000c101524 */
[----:B------:R-:W-:Y:S05]  /*7140*/  @!P3 BRA `(.L_x_210) ;  /* 0x000000000004b947 */ /* 0x000fea0003800000 */
[----:B------:R3:W5:Y:S02]  /*7150*/  LDG.E.LTC128B.U16 R221, desc[UR36][R10.64+0x162] ;  /* 0x000162240add7981 */ /* 0x000764000c1e1520 */
.L_x_210:
[----:B------:R-:W-:Y:S05]  /*7160*/  BSYNC B1 ;  /* 0x0000000000017941 */ /* 0x000fea0003800000 */
.L_x_209:
[----:B-1----:R-:W2:Y:S01]  /*7170*/  LDL.LU R222, [R1+0x164] ;  /* 0x0001640001de7983 */ /* 0x002ea20000300800 */
[----:B-----5:R-:W-:Y:S01]  /*7180*/  IMAD.U32 R223, R221, 0x10000, RZ ;  /* 0x00010000dddf7824 */ /* 0x020fe200078e00ff */
        /* <DEDUP_REMOVED lines=8> */
.L_x_212:
[----:B------:R-:W-:Y:S05]  /*7210*/  BSYNC B1 ;  /* 0x0000000000017941 */ /* 0x000fea0003800000 */
.L_x_211:
        /* <DEDUP_REMOVED lines=10> */
.L_x_214:
[----:B------:R-:W-:Y:S05]  /*72c0*/  BSYNC B1 ;  /* 0x0000000000017941 */ /* 0x000fea0003800000 */
.L_x_213:
        /* <DEDUP_REMOVED lines=10> */
.L_x_216:
[----:B------:R-:W-:Y:S05]  /*7370*/  BSYNC B1 ;  /* 0x0000000000017941 */ /* 0x000fea0003800000 */
.L_x_215:
        /* <DEDUP_REMOVED lines=10> */
.L_x_218:
[----:B------:R-:W-:Y:S05]  /*7420*/  BSYNC B1 ;  /* 0x0000000000017941 */ /* 0x000fea0003800000 */
.L_x_217:
[----:B0-234-:R-:W2:Y:S01]  /*7430*/  LDL.LU R10, [R1+0x174] ;  /* 0x00017400010a7983 */ /* 0x01dea20000300800 */
        /* <DEDUP_REMOVED lines=9> */
.L_x_220:
[----:B------:R-:W-:Y:S05]  /*74d0*/  BSYNC B1 ;  /* 0x0000000000017941 */ /* 0x000fea0003800000 */
.L_x_219:
[----:B------:R-:W3:Y:S01]  /*74e0*/  LDL.LU R222, [R1+0x178] ;  /* 0x0001780001de7983 */ /* 0x000ee20000300800 */
[----:B0----5:R-:W-:Y:S01]  /*74f0*/  IMAD.U32 R11, R221, 0x10000, RZ ;  /* 0x00010000dd0b7824 */ /* 0x021fe200078e00ff */
[----:B------:R-:W-:Y:S01]  /*7500*/  ISETP.GT.AND P1, PT, R0, 0xb9, P0 ;  /* 0x000000b90000780c */ /* 0x000fe20000724270 */
[----:B------:R-:W-:Y:S02]  /*7510*/  BSSY B1, `(.L_x_221) ;  /* 0x000000a000017945 */ /* 0x000fe40003800000 */
[----:B------:R-:W-:-:S04]  /*7520*/  FMUL R11, R11, R16 ;  /* 0x000000100b0b7220 */ /* 0x000fc80000400000 */
[----:B---3--:R-:W-:Y:S01]  /*7530*/  FFMA R11, R222, R2, R11 ;  /* 0x00000002de0b7223 */ /* 0x008fe2000000000b */
[----:B------:R-:W-:-:S04]  /*7540*/  IADD3 R222, P0, R220, 0x80, RZ ;  /* 0x00000080dcde7810 */ /* 0x000fc80007f1e0ff */
[----:B------:R-:W-:-:S04]  /*7550*/  F2FP.BF16.F32.PACK_AB R11, RZ, R11 ;  /* 0x0000000bff0b723e */ /* 0x000fc800000010ff */
[----:B------:R-:W-:Y:S01]  /*7560*/  PRMT R10, R11, 0x7610, R10 ;  /* 0x000076100b0a7816 */ /* 0x000fe2000000000a */
[----:B------:R-:W-:-:S04]  /*7570*/  IMAD.X R11, RZ, RZ, UR7, P0 ;  /* 0x00000007ff0b7e24 */ /* 0x000fc800080e06ff */
[----:B------:R0:W-:Y:S01]  /*7580*/  @P2 STG.E.U16 desc[UR36][R6.64+0x170], R10 ;  /* 0x0001700a06002986 */ /* 0x0001e2000c101524 */
[----:B------:R-:W-:Y:S05]  /*7590*/  @!P1 BRA `(.L_x_222) ;  /* 0x0000000000049947 */ /* 0x000fea0003800000 */
[----:B------:R3:W5:Y:S02]  /*75a0*/  LDG.E.LTC128B.U16 R221, desc[UR36][R8.64+0x172] ;  /* 0x0001722408dd7981 */ /* 0x000764000c1e1520 */
.L_x_222:
[----:B------:R-:W-:Y:S05]  /*75b0*/  BSYNC B1 ;  /* 0x0000000000017941 */ /* 0x000fea0003800000 */
.L_x_221:
[----:B0-----:R-:W4:Y:S01]  /*75c0*/  LDL.LU R10, [R1+0x17c] ;  /* 0x00017c00010a7983 */ /* 0x001f220000300800 */
[----:B--23-5:R-:W-:Y:S01]  /*75d0*/  IMAD.U32 R9, R221, 0x10000, RZ ;  /* 0x00010000dd097824 */ /* 0x02cfe200078e00ff */
[----:B------:R-:W-:Y:S01]  /*75e0*/  ISETP.GT.AND P0, PT, R3, 0x80, PT ;  /* 0x000000800300780c */ /* 0x000fe20003f04270 */
[----:B------:R-:W-:Y:S02]  /*75f0*/  IMAD R224, R11, R14, RZ ;  /* 0x0000000e0be07224 */ /* 0x000fe400078e02ff */
[----:B------:R-:W-:Y:S01]  /*7600*/  FMUL R11, R9, R16 ;  /* 0x00000010090b7220 */ /* 0x000fe20000400000 */
[----:B------:R-:W-:Y:S01]  /*7610*/  IMAD.WIDE.U32 R8, R222, R14, R20 ;  /* 0x0000000ede087225 */ /* 0x000fe200078e0014 */
[----:B------:R-:W-:-:S03]  /*7620*/  ISETP.GT.AND P4, PT, R0, RZ, P0 ;  /* 0x000000ff0000720c */ /* 0x000fc60000784270 */
[----:B------:R-:W-:-:S04]  /*7630*/  IMAD R224, R222, R15, R224 ;  /* 0x0000000fdee07224 */ /* 0x000fc800078e02e0 */
[----:B------:R-:W-:Y:S02]  /*7640*/  IMAD.IADD R9, R9, 0x1, R224 ;  /* 0x0000000109097824 */ /* 0x000fe400078e02e0 */
[----:B----4-:R-:W-:Y:S01]  /*7650*/  FFMA R11, R10, R2, R11 ;  /* 0x000000020a0b7223 */ /* 0x010fe2000000000b */
[----:B------:R-:W-:-:S04]  /*7660*/  LEA R10, P2, R8, R12, 0x1 ;  /* 0x0000000c080a7211 */ /* 0x000fc800078408ff */
[----:B-1----:R-:W-:Y:S02]  /*7670*/  F2FP.BF16.F32.PACK_AB R223, RZ, R11 ;  /* 0x0000000bffdf723e */ /* 0x002fe400000010ff */
[----:B------:R-:W-:Y:S02]  /*7680*/  LEA.HI.X R11, R8, R13, R9, 0x1, P2 ;  /* 0x0000000d080b7211 */ /* 0x000fe400010f0c09 */
[----:B------:R-:W-:-:S05]  /*7690*/  PRMT R8, R223, 0x7610, R8 ;  /* 0x00007610df087816 */ /* 0x000fca0000000008 */
[----:B------:R0:W-:Y:S04]  /*76a0*/  @P1 STG.E.U16 desc[UR36][R6.64+0x172], R8 ;  /* 0x0001720806001986 */ /* 0x0001e8000c101524 */
[----:B------:R1:W2:Y:S01]  /*76b0*/  @P4 LDG.E.LTC128B.U16 R221, desc[UR36][R10.64] ;  /* 0x000000240add4981 */ /* 0x0002a2000c1e1520 */
[----:B------:R-:W-:Y:S01]  /*76c0*/  IMAD.U32 R223, RZ, RZ, UR8 ;  /* 0x00000008ffdf7e24 */ /* 0x000fe2000f8e00ff */
[----:B------:R-:W-:Y:S01]  /*76d0*/  USHF.L.U64.HI UR4, UR8, 0x8, UR9 ;  /* 0x0000000808047899 */ /* 0x000fe20008010209 */
[----:B------:R-:W-:Y:S01]  /*76e0*/  ISETP.GT.AND P2, PT, R0, 0x1, P0 ;  /* 0x000000010000780c */ /* 0x000fe20000744270 */
[----:B------:R-:W-:Y:S01]  /*76f0*/  BSSY B1, `(.L_x_223) ;  /* 0x0000010000017945 */ /* 0x000fe20003800000 */
[----:B0-----:R-:W-:Y:S01]  /*7700*/  IMAD.WIDE.U32 R6, R222, R14, R18 ;  /* 0x0000000ede067225 */ /* 0x001fe200078e0012 */
[----:B------:R-:W-:-:S03]  /*7710*/  LEA R8, P1, R223, R4, 0x8 ;  /* 0x00000004df087211 */ /* 0x000fc600078240ff */
[----:B------:R-:W-:Y:S02]  /*7720*/  IMAD.IADD R7, R224, 0x1, R7 ;  /* 0x00000001e0077824 */ /* 0x000fe400078e0207 */
[----:B-1----:R-:W-:-:S03]  /*7730*/  IMAD.WIDE.U32 R10, R22, UR43, R6 ;  /* 0x0000002b160a7c25 */ /* 0x002fc6000f8e0006 */
[----:B------:R-:W-:Y:S01]  /*7740*/  LEA R6, P3, R10, R12, 0x1 ;  /* 0x0000000c0a067211 */ /* 0x000fe200078608ff */
[----:B--2---:R-:W-:-:S04]  /*7750*/  IMAD.U32 R9, R221, 0x10000, RZ ;  /* 0x00010000dd097824 */ /* 0x004fc800078e00ff */
[----:B------:R-:W-:-:S04]  /*7760*/  FMUL R9, R9, R16 ;  /* 0x0000001009097220 */ /* 0x000fc80000400000 */
[----:B------:R-:W-:Y:S01]  /*7770*/  FFMA R9, R120, R2, R9 ;  /* 0x0000000278097223 */ /* 0x000fe20000000009 */
[----:B------:R-:W-:-:S04]  /*7780*/  IMAD.IADD R120, R23, 0x1, R11 ;  /* 0x0000000117787824 */ /* 0x000fc800078e020b */
[----:B------:R-:W-:Y:S02]  /*7790*/  F2FP.BF16.F32.PACK_AB R11, RZ, R9 ;  /* 0x00000009ff0b723e */ /* 0x000fe400000010ff */
[----:B------:R-:W-:Y:S02]  /*77a0*/  IADD3.X R9, R5, UR4, RZ, P1, !PT ;  /* 0x0000000405097c10 */ /* 0x000fe40008ffe4ff */
[----:B------:R-:W-:-:S03]  /*77b0*/  LEA.HI.X R7, R10, R13, R120, 0x1, P3 ;  /* 0x0000000d0a077211 */ /* 0x000fc600018f0c78 */
[----:B------:R0:W-:Y:S01]  /*77c0*/  @P4 STG.E.U16 desc[UR36][R8.64], R11 ;  /* 0x0000000b08004986 */ /* 0x0001e2000c101524 */
[----:B------:R-:W-:Y:S05]  /*77d0*/  @!P2 BRA `(.L_x_224) ;  /* 0x000000000004a947 */ /* 0x000fea0003800000 */
[----:B------:R1:W5:Y:S02]  /*77e0*/  LDG.E.LTC128B.U16 R221, desc[UR36][R6.64+0x2] ;  /* 0x0000022406dd7981 */ /* 0x000364000c1e1520 */
.L_x_224:
[----:B------:R-:W-:Y:S05]  /*77f0*/  BSYNC B1 ;  /* 0x0000000000017941 */ /* 0x000fea0003800000 */
.L_x_223:
[----:B0----5:R-:W-:Y:S01]  /*7800*/  IMAD.U32 R11, R221, 0x10000, RZ ;  /* 0x00010000dd0b7824 */ /* 0x021fe200078e00ff */
[----:B------:R-:W-:Y:S01]  /*7810*/  ISETP.GT.AND P1, PT, R3, 0x88, PT ;  /* 0x000000880300780c */ /* 0x000fe20003f24270 */
[----:B------:R-:W-:Y:S01]  /*7820*/  IMAD.WIDE.U32 R222, R222, R14, R218 ;  /* 0x0000000edede7225 */ /* 0x000fe200078e00da */
[----:B------:R-:W-:Y:S03]  /*7830*/  BSSY B1, `(.L_x_225) ;  /* 0x000000f000017945 */ /* 0x000fe60003800000 */
[----:B------:R-:W-:Y:S01]  /*7840*/  FMUL R10, R11, R16 ;  /* 0x000000100b0a7220 */ /* 0x000fe20000400000 */
[----:B------:R-:W-:Y:S01]  /*7850*/  ISETP.GT.AND P3, PT, R0, RZ, P1 ;  /* 0x000000ff0000720c */ /* 0x000fe20000f64270 */
[----:B------:R-:W-:Y:S01]  /*7860*/  IMAD.IADD R223, R224, 0x1, R223 ;  /* 0x00000001e0df7824 */ /* 0x000fe200078e02df */
[----:B------:R-:W-:Y:S01]  /*7870*/  IADD3 R11, P4, R216, R222, RZ ;  /* 0x000000ded80b7210 */ /* 0x000fe20007f9e0ff */
[----:B------:R-:W-:Y:S01]  /*7880*/  FFMA R10, R121, R2, R10 ;  /* 0x00000002790a7223 */ /* 0x000fe2000000000a */
[----:B------:R-:W-:-:S03]  /*7890*/  IADD3 R222, P5, R18, R222, RZ ;  /* 0x000000de12de7210 */ /* 0x000fc60007fbe0ff */
[----:B------:R-:W-:Y:S01]  /*78a0*/  IMAD.X R120, R223, 0x1, R21, P4 ;  /* 0x00000001df787824 */ /* 0x000fe200020e0615 */
[----:B------:R-:W-:Y:S01]  /*78b0*/  F2FP.BF16.F32.PACK_AB R121, RZ, R10 ;  /* 0x0000000aff79723e */ /* 0x000fe200000010ff */
[----:B------:R-:W-:Y:S01]  /*78c0*/  IMAD.X R223, R19, 0x1, R223, P5 ;  /* 0x0000000113df7824 */ /* 0x000fe200028e06df */
[----:B------:R-:W-:-:S03]  /*78d0*/  LEA R10, P4, R11, R12, 0x1 ;  /* 0x0000000c0b0a7211 */ /* 0x000fc600078808ff */
[----:B------:R0:W-:Y:S01]  /*78e0*/  @P2 STG.E.U16 desc[UR36][R8.64+0x2], R121 ;  /* 0x0000027908002986 */ /* 0x0001e2000c101524 */
[----:B------:R-:W-:Y:S01]  /*78f0*/  LEA.HI.X R11, R11, R13, R120, 0x1, P4 ;  /* 0x0000000d0b0b7211 */ /* 0x000fe200020f0c78 */
[----:B------:R-:W-:Y:S08]  /*7900*/  @!P3 BRA `(.L_x_226) ;  /* 0x000000000004b947 */ /* 0x000ff00003800000 */
[----:B------:R2:W5:Y:S02]  /*7910*/  LDG.E.LTC128B.U16 R221, desc[UR36][R10.64] ;  /* 0x000000240add7981 */ /* 0x000564000c1e1520 */
.L_x_226:
[----:B------:R-:W-:Y:S05]  /*7920*/  BSYNC B1 ;  /* 0x0000000000017941 */ /* 0x000fea0003800000 */
.L_x_225:
[----:B--2--5:R-:W-:Y:S01]  /*7930*/  IMAD.U32 R11, R221, 0x10000, RZ ;  /* 0x00010000dd0b7824 */ /* 0x024fe200078e00ff */
[----:B------:R-:W-:Y:S01]  /*7940*/  IADD3 R120, P2, R8, R226, RZ ;  /* 0x000000e208787210 */ /* 0x000fe20007f5e0ff */
[----:B------:R-:W-:Y:S01]  /*7950*/  IMAD.WIDE.U32 R222, R22, UR43, R222 ;  /* 0x0000002b16de7c25 */ /* 0x000fe2000f8e00de */
[----:B------:R-:W-:Y:S03]  /*7960*/  BSSY B1, `(.L_x_227) ;  /* 0x000000c000017945 */ /* 0x000fe60003800000 */
[----:B------:R-:W-:Y:S01]  /*7970*/  FMUL R11, R11, R16 ;  /* 0x000000100b0b7220 */ /* 0x000fe20000400000 */
[----:B0-----:R-:W-:Y:S01]  /*7980*/  IMAD.IADD R121, R23, 0x1, R223 ;  /* 0x0000000117797824 */ /* 0x001fe200078e02df */
[----:B------:R-:W-:Y:S02]  /*7990*/  LEA R10, P4, R222, R12, 0x1 ;  /* 0x0000000cde0a7211 */ /* 0x000fe400078808ff */
[----:B------:R-:W-:-:S05]  /*79a0*/  FFMA R11, R122, R2, R11 ;  /* 0x000000027a0b7223 */ /* 0x000fca000000000b */
[----:B------:R-:W-:Y:S02]  /*79b0*/  F2FP.BF16.F32.PACK_AB R122, RZ, R11 ;  /* 0x0000000bff7a723e */ /* 0x000fe400000010ff */
[----:B------:R-:W-:Y:S01]  /*79c0*/  LEA.HI.X R11, R222, R13, R121, 0x1, P4 ;  /* 0x0000000dde0b7211 */ /* 0x000fe200020f0c79 */
[----:B------:R-:W-:Y:S01]  /*79d0*/  IMAD.X R121, R9, 0x1, R225, P2 ;  /* 0x0000000109797824 */ /* 0x000fe200010e06e1 */
[----:B------:R-:W-:-:S04]  /*79e0*/  ISETP.GT.AND P4, PT, R0, 0x1, P1 ;  /* 0x000000010000780c */ /* 0x000fc80000f84270 */
[----:B------:R0:W-:Y:S09]  /*79f0*/  @P3 STG.E.U16 desc[UR36][R120.64], R122 ;  /* 0x0000007a78003986 */ /* 0x0001f2000c101524 */
[----:B------:R-:W-:Y:S05]  /*7a00*/  @!P4 BRA `(.L_x_228) ;  /* 0x000000000004c947 */ /* 0x000fea0003800000 */
[----:B------:R2:W5:Y:S02]  /*7a10*/  LDG.E.LTC128B.U16 R221, desc[UR36][R10.64+0x2] ;  /* 0x000002240add7981 */ /* 0x000564000c1e1520 */
.L_x_228:
[----:B------:R-:W-:Y:S05]  /*7a20*/  BSYNC B1 ;  /* 0x0000000000017941 */ /* 0x000fea0003800000 */
.L_x_227:
[----:B-----5:R-:W-:Y:S01]  /*7a30*/  IMAD.U32 R223, R221, 0x10000, RZ ;  /* 0x00010000dddf7824 */ /* 0x020fe200078e00ff */
[----:B------:R-:W-:Y:S01]  /*7a40*/  ISETP.GT.AND P3, PT, R0, 0x8, P0 ;  /* 0x000000080000780c */ /* 0x000fe20000764270 */
[----:B------:R-:W-:Y:S02]  /*7a50*/  BSSY B1, `(.L_x_229) ;  /* 0x0000009000017945 */ /* 0x000fe40003800000 */
[----:B0-----:R-:W-:-:S04]  /*7a60*/  FMUL R122, R223, R16 ;  /* 0x00000010df7a7220 */ /* 0x001fc80000400000 */
[----:B------:R-:W-:Y:S01]  /*7a70*/  FFMA R123, R123, R2, R122 ;  /* 0x000000027b7b7223 */ /* 0x000fe2000000007a */
[----:B------:R-:W-:-:S04]  /*7a80*/  IADD3 R122, P2, R226, R8, RZ ;  /* 0x00000008e27a7210 */ /* 0x000fc80007f5e0ff */
[----:B------:R-:W-:Y:S01]  /*7a90*/  F2FP.BF16.F32.PACK_AB R222, RZ, R123 ;  /* 0x0000007bffde723e */ /* 0x000fe200000010ff */
[----:B------:R-:W-:-:S05]  /*7aa0*/  IMAD.X R123, R225, 0x1, R9, P2 ;  /* 0x00000001e17b7824 */ /* 0x000fca00010e0609 */
[----:B------:R0:W-:Y:S01]  /*7ab0*/  @P4 STG.E.U16 desc[UR36][R122.64+0x2], R222 ;  /* 0x000002de7a004986 */ /* 0x0001e2000c101524 */
[----:B------:R-:W-:Y:S05]  /*7ac0*/  @!P3 BRA `(.L_x_230) ;  /* 0x000000000004b947 */ /* 0x000fea0003800000 */
[----:B------:R3:W5:Y:S02]  /*7ad0*/  LDG.E.LTC128B.U16 R221, desc[UR36][R6.64+0x10] ;  /* 0x0000102406dd7981 */ /* 0x000764000c1e1520 */
.L_x_230:
[----:B------:R-:W-:Y:S05]  /*7ae0*/  BSYNC B1 ;  /* 0x0000000000017941 */ /* 0x000fea0003800000 */
.L_x_229:
[----:B-----5:R-:W-:Y:S01]  /*7af0*/  IMAD.U32 R223, R221, 0x10000, RZ ;  /* 0x00010000dddf7824 */ /* 0x020fe200078e00ff */
[----:B------:R-:W-:Y:S01]  /*7b00*/  ISETP.GT.AND P2, PT, R0, 0x9, P0 ;  /* 0x000000090000780c */ /* 0x000fe20000744270 */
[----:B0-----:R-:W-:Y:S01]  /*7b10*/  @P3 IMAD.MOV.U32 R222, RZ, RZ, R8 ;  /* 0x000000ffffde3224 */ /* 0x001fe200078e0008 */
[----:B------:R-:W-:Y:S01]  /*7b20*/  BSSY B1, `(.L_x_231) ;  /* 0x0000009000017945 */ /* 0x000fe20003800000 */
[----:B------:R-:W-:-:S04]  /*7b30*/  FMUL R223, R223, R16 ;  /* 0x00000010dfdf7220 */ /* 0x000fc80000400000 */
[----:B------:R-:W-:-:S05]  /*7b40*/  FFMA R223, R124, R2, R223 ;  /* 0x000000027cdf7223 */ /* 0x000fca00000000df */
[----:B------:R-:W-:-:S04]  /*7b50*/  F2FP.BF16.F32.PACK_AB R223, RZ, R223 ;  /* 0x000000dfffdf723e */ /* 0x000fc800000010ff */
[----:B------:R-:W-:Y:S01]  /*7b60*/  PRMT R124, R223, 0x7610, R124 ;  /* 0x00007610df7c7816 */ /* 0x000fe2000000007c */
[----:B------:R-:W-:-:S05]  /*7b70*/  @P3 IMAD.MOV.U32 R223, RZ, RZ, R9 ;  /* 0x000000ffffdf3224 */ /* 0x000fca00078e0009 */
[----:B------:R0:W-:Y:S01]  /*7b80*/  @P3 STG.E.U16 desc[UR36][R222.64+0x10], R124 ;  /* 0x0000107cde003986 */ /* 0x0001e2000c101524 */
[----:B------:R-:W-:Y:S05]  /*7b90*/  @!P2 BRA `(.L_x_232) ;  /* 0x000000000004a947 */ /* 0x000fea0003800000 */
[----:B------:R4:W5:Y:S02]  /*7ba0*/  LDG.E.LTC128B.U16 R221, desc[UR36][R6.64+0x12] ;  /* 0x0000122406dd7981 */ /* 0x000964000c1e1520 */
.L_x_232:
[----:B------:R-:W-:Y:S05]  /*7bb0*/  BSYNC B1 ;  /* 0x0000000000017941 */ /* 0x000fea0003800000 */
.L_x_231:
[----:B0----5:R-:W-:Y:S01]  /*7bc0*/  IMAD.U32 R223, R221, 0x10000, RZ ;  /* 0x00010000dddf7824 */ /* 0x021fe200078e00ff */
[----:B------:R-:W-:Y:S01]  /*7bd0*/  ISETP.GT.AND P3, PT, R0, 0x8, P1 ;  /* 0x000000080000780c */ /* 0x000fe20000f64270 */
[----:B------:R-:W-:Y:S02]  /*7be0*/  BSSY B1, `(.L_x_233) ;  /* 0x0000007000017945 */ /* 0x000fe40003800000 */
[----:B------:R-:W-:-:S04]  /*7bf0*/  FMUL R124, R223, R16 ;  /* 0x00000010df7c7220 */ /* 0x000fc80000400000 */
[----:B------:R-:W-:-:S05]  /*7c00*/  FFMA R124, R125, R2, R124 ;  /* 0x000000027d7c7223 */ /* 0x000fca000000007c */
[----:B------:R-:W-:-:S05]  /*7c10*/  F2FP.BF16.F32.PACK_AB R124, RZ, R124 ;  /* 0x0000007cff7c723e */ /* 0x000fca00000010ff */
[----:B------:R0:W-:Y:S01]  /*7c20*/  @P2 STG.E.U16 desc[UR36][R8.64+0x12], R124 ;  /* 0x0000127c08002986 */ /* 0x0001e2000c101524 */
[----:B------:R-:W-:Y:S05]  /*7c30*/  @!P3 BRA `(.L_x_234) ;  /* 0x000000000004b947 */ /* 0x000fea0003800000 */
[----:B------:R0:W5:Y:S02]  /*7c40*/  LDG.E.LTC128B.U16 R221, desc[UR36][R10.64+0x10] ;  /* 0x000010240add7981 */ /* 0x000164000c1e1520 */
.L_x_234:
[----:B------:R-:W-:Y:S05]  /*7c50*/  BSYNC B1 ;  /* 0x0000000000017941 */ /* 0x000fea0003800000 */
.L_x_233:
[----:B-----5:R-:W-:Y:S01]  /*7c60*/  IMAD.U32 R125, R221, 0x10000, RZ ;  /* 0x00010000dd7d7824 */ /* 0x020fe200078e00ff */
        /* <DEDUP_REMOVED lines=8> */
.L_x_236:
[----:B------:R-:W-:Y:S05]  /*7cf0*/  BSYNC B1 ;  /* 0x0000000000017941 */ /* 0x000fea0003800000 */
.L_x_235:
        /* <DEDUP_REMOVED lines=9> */
.L_x_238:
[----:B------:R-:W-:Y:S05]  /*7d90*/  BSYNC B1 ;  /* 0x0000000000017941 */ /* 0x000fea0003800000 */
.L_x_237:
        /* <DEDUP_REMOVED lines=12> */
.L_x_240:
[----:B------:R-:W-:Y:S05]  /*7e60*/  BSYNC B1 ;  /* 0x0000000000017941 */ /* 0x000fea0003800000 */
.L_x_239:
        /* <DEDUP_REMOVED lines=9> */
.L_x_242:
[----:B------:R-:W-:Y:S05]  /*7f00*/  BSYNC B1 ;  /* 0x0000000000017941 */ /* 0x000fea0003800000 */
.L_x_241:
        /* <DEDUP_REMOVED lines=9> */
.L_x_244:
[----:B------:R-:W-:Y:S05]  /*7fa0*/  BSYNC B1 ;  /* 0x0000000000017941 */ /* 0x000fea0003800000 */
.L_x_243:
        /* <DEDUP_REMOVED lines=9> */
.L_x_246:
[----:B------:R-:W-:Y:S05]  /*8040*/  BSYNC B1 ;  /* 0x0000000000017941 */ /* 0x000fea0003800000 */
.L_x_245:
        /* <DEDUP_REMOVED lines=12> */
.L_x_248:
[----:B------:R-:W-:Y:S05]  /*8110*/  BSYNC B1 ;  /* 0x0000000000017941 */ /* 0x000fea0003800000 */
.L_x_247:
        /* <DEDUP_REMOVED lines=9> */
.L_x_250:
[----:B------:R-:W-:Y:S05]  /*81b0*/  BSYNC B1 ;  /* 0x0000000000017941 */ /* 0x000fea0003800000 */
.L_x_249:
        /* <DEDUP_REMOVED lines=9> */
.L_x_252:
[----:B------:R-:W-:Y:S05]  /*8250*/  BSYNC B1 ;  /* 0x0000000000017941 */ /* 0x000fea0003800000 */
.L_x_251:
        /* <DEDUP_REMOVED lines=9> */
.L_x_254:
[----:B------:R-:W-:Y:S05]  /*82f0*/  BSYNC B1 ;  /* 0x0000000000017941 */ /* 0x000fea0003800000 */
.L_x_253:
        /* <DEDUP_REMOVED lines=12> */
.L_x_256:
[----:B------:R-:W-:Y:S05]  /*83c0*/  BSYNC B1 ;  /* 0x0000000000017941 */ /* 0x000fea0003800000 */
.L_x_255:
        /* <DEDUP_REMOVED lines=9> */
.L_x_258:
[----:B------:R-:W-:Y:S05]  /*8460*/  BSYNC B1 ;  /* 0x0000000000017941 */ /* 0x000fea0003800000 */
.L_x_257:
        /* <DEDUP_REMOVED lines=9> */
.L_x_260:
[----:B------:R-:W-:Y:S05]  /*8500*/  BSYNC B1 ;  /* 0x0000000000017941 */ /* 0x000fea0003800000 */
.L_x_259:
        /* <DEDUP_REMOVED lines=9> */
.L_x_262:
[----:B------:R-:W-:Y:S05]  /*85a0*/  BSYNC B1 ;  /* 0x0000000000017941 */ /* 0x000fea0003800000 */
.L_x_261:
        /* <DEDUP_REMOVED lines=12> */
.L_x_264:
[----:B------:R-:W-:Y:S05]  /*8670*/  BSYNC B1 ;  /* 0x0000000000017941 */ /* 0x000fea0003800000 */
.L_x_263:
        /* <DEDUP_REMOVED lines=9> */
.L_x_266:
[----:B------:R-:W-:Y:S05]  /*8710*/  BSYNC B1 ;  /* 0x0000000000017941 */ /* 0x000fea0003800000 */
.L_x_265:
        /* <DEDUP_REMOVED lines=9> */
.L_x_268:
[----:B------:R-:W-:Y:S05]  /*87b0*/  BSYNC B1 ;  /* 0x0000000000017941 */ /* 0x000fea0003800000 */
.L_x_267:
        /* <DEDUP_REMOVED lines=9> */
.L_x_270:
[----:B------:R-:W-:Y:S05]  /*8850*/  BSYNC B1 ;  /* 0x0000000000017941 */ /* 0x000fea0003800000 */
.L_x_269:
        /* <DEDUP_REMOVED lines=12> */
.L_x_272:
[----:B------:R-:W-:Y:S05]  /*8920*/  BSYNC B1 ;  /* 0x0000000000017941 */ /* 0x000fea0003800000 */
.L_x_271:
        /* <DEDUP_REMOVED lines=9> */
.L_x_274:
[----:B------:R-:W-:Y:S05]  /*89c0*/  BSYNC B1 ;  /* 0x0000000000017941 */ /* 0x000fea0003800000 */
.L_x_273:
        /* <DEDUP_REMOVED lines=9> */
.L_x_276:
[----:B------:R-:W-:Y:S05]  /*8a60*/  BSYNC B1 ;  /* 0x0000000000017941 */ /* 0x000fea0003800000 */
.L_x_275:
        /* <DEDUP_REMOVED lines=9> */
.L_x_278:
[----:B------:R-:W-:Y:S05]  /*8b00*/  BSYNC B1 ;  /* 0x0000000000017941 */ /* 0x000fea0003800000 */
.L_x_277:
        /* <DEDUP_REMOVED lines=12> */
.L_x_280:
[----:B------:R-:W-:Y:S05]  /*8bd0*/  BSYNC B1 ;  /* 0x0000000000017941 */ /* 0x000fea0003800000 */
.L_x_279:
        /* <DEDUP_REMOVED lines=9> */
.L_x_282:
[----:B------:R-:W-:Y:S05]  /*8c70*/  BSYNC B1 ;  /* 0x0000000000017941 */ /* 0x000fea0003800000 */
.L_x_281:
        /* <DEDUP_REMOVED lines=9> */
.L_x_284:
[----:B------:R-:W-:Y:S05]  /*8d10*/  BSYNC B1 ;  /* 0x0000000000017941 */ /* 0x000fea0003800000 */
.L_x_283:
        /* <DEDUP_REMOVED lines=9> */
.L_x_286:
[----:B------:R-:W-:Y:S05]  /*8db0*/  BSYNC B1 ;  /* 0x0000000000017941 */ /* 0x000fea0003800000 */
.L_x_285:
        /* <DEDUP_REMOVED lines=12> */
.L_x_288:
[----:B------:R-:W-:Y:S05]  /*8e80*/  BSYNC B1 ;  /* 0x0000000000017941 */ /* 0x000fea0003800000 */
.L_x_287:
        /* <DEDUP_REMOVED lines=9> */
.L_x_290:
[----:B------:R-:W-:Y:S05]  /*8f20*/  BSYNC B1 ;  /* 0x0000000000017941 */ /* 0x000fea0003800000 */
.L_x_289:
        /* <DEDUP_REMOVED lines=9> */
.L_x_292:
[----:B------:R-:W-:Y:S05]  /*8fc0*/  BSYNC B1 ;  /* 0x0000000000017941 */ /* 0x000fea0003800000 */
.L_x_291:
        /* <DEDUP_REMOVED lines=9> */
.L_x_294:
[----:B------:R-:W-:Y:S05]  /*9060*/  BSYNC B1 ;  /* 0x0000000000017941 */ /* 0x000fea0003800000 */
.L_x_293:
        /* <DEDUP_REMOVED lines=12> */
.L_x_296:
[----:B------:R-:W-:Y:S05]  /*9130*/  BSYNC B1 ;  /* 0x0000000000017941 */ /* 0x000fea0003800000 */
.L_x_295:
        /* <DEDUP_REMOVED lines=9> */
.L_x_298:
[----:B------:R-:W-:Y:S05]  /*91d0*/  BSYNC B1 ;  /* 0x0000000000017941 */ /* 0x000fea0003800000 */
.L_x_297:
        /* <DEDUP_REMOVED lines=9> */
.L_x_300:
[----:B------:R-:W-:Y:S05]  /*9270*/  BSYNC B1 ;  /* 0x0000000000017941 */ /* 0x000fea0003800000 */
.L_x_299:
        /* <DEDUP_REMOVED lines=9> */
.L_x_302:
[----:B------:R-:W-:Y:S05]  /*9310*/  BSYNC B1 ;  /* 0x0000000000017941 */ /* 0x000fea0003800000 */
.L_x_301:
        /* <DEDUP_REMOVED lines=12> */
.L_x_304:
[----:B------:R-:W-:Y:S05]  /*93e0*/  BSYNC B1 ;  /* 0x0000000000017941 */ /* 0x000fea0003800000 */
.L_x_303:
        /* <DEDUP_REMOVED lines=9> */
.L_x_306:
[----:B------:R-:W-:Y:S05]  /*9480*/  BSYNC B1 ;  /* 0x0000000000017941 */ /* 0x000fea0003800000 */
.L_x_305:
        /* <DEDUP_REMOVED lines=9> */
.L_x_308:
[----:B------:R-:W-:Y:S05]  /*9520*/  BSYNC B1 ;  /* 0x0000000000017941 */ /* 0x000fea0003800000 */
.L_x_307:
        /* <DEDUP_REMOVED lines=9> */
.L_x_310:
[----:B------:R-:W-:Y:S05]  /*95c0*/  BSYNC B1 ;  /* 0x0000000000017941 */ /* 0x000fea0003800000 */
.L_x_309:
        /* <DEDUP_REMOVED lines=12> */
.L_x_312:
[----:B------:R-:W-:Y:S05]  /*9690*/  BSYNC B1 ;  /* 0x0000000000017941 */ /* 0x000fea0003800000 */
.L_x_311:
        /* <DEDUP_REMOVED lines=9> */
.L_x_314:
[----:B------:R-:W-:Y:S05]  /*9730*/  BSYNC B1 ;  /* 0x0000000000017941 */ /* 0x000fea0003800000 */
.L_x_313:
        /* <DEDUP_REMOVED lines=9> */
.L_x_316:
[----:B------:R-:W-:Y:S05]  /*97d0*/  BSYNC B1 ;  /* 0x0000000000017941 */ /* 0x000fea0003800000 */
.L_x_315:
        /* <DEDUP_REMOVED lines=9> */
.L_x_318:
[----:B------:R-:W-:Y:S05]  /*9870*/  BSYNC B1 ;  /* 0x0000000000017941 */ /* 0x000fea0003800000 */
.L_x_317:
        /* <DEDUP_REMOVED lines=12> */
.L_x_320:
[----:B------:R-:W-:Y:S05]  /*9940*/  BSYNC B1 ;  /* 0x0000000000017941 */ /* 0x000fea0003800000 */
.L_x_319:
        /* <DEDUP_REMOVED lines=9> */
.L_x_322:
[----:B------:R-:W-:Y:S05]  /*99e0*/  BSYNC B1 ;  /* 0x0000000000017941 */ /* 0x000fea0003800000 */
.L_x_321:
        /* <DEDUP_REMOVED lines=9> */
.L_x_324:
[----:B------:R-:W-:Y:S05]  /*9a80*/  BSYNC B1 ;  /* 0x0000000000017941 */ /* 0x000fea0003800000 */
.L_x_323:
        /* <DEDUP_REMOVED lines=9> */
.L_x_326:
[----:B------:R-:W-:Y:S05]  /*9b20*/  BSYNC B1 ;  /* 0x0000000000017941 */ /* 0x000fea0003800000 */
.L_x_325:
        /* <DEDUP_REMOVED lines=12> */
.L_x_328:
[----:B------:R-:W-:Y:S05]  /*9bf0*/  BSYNC B1 ;  /* 0x0000000000017941 */ /* 0x000fea0003800000 */
.L_x_327:
        /* <DEDUP_REMOVED lines=9> */
.L_x_330:
[----:B------:R-:W-:Y:S05]  /*9c90*/  BSYNC B1 ;  /* 0x0000000000017941 */ /* 0x000fea0003800000 */
.L_x_329:
        /* <DEDUP_REMOVED lines=9> */
.L_x_332:
[----:B------:R-:W-:Y:S05]  /*9d30*/  BSYNC B1 ;  /* 0x0000000000017941 */ /* 0x000fea0003800000 */
.L_x_331:
        /* <DEDUP_REMOVED lines=9> */
.L_x_334:
[----:B------:R-:W-:Y:S05]  /*9dd0*/  BSYNC B1 ;  /* 0x0000000000017941 */ /* 0x000fea0003800000 */
.L_x_333:
        /* <DEDUP_REMOVED lines=12> */
.L_x_336:
[----:B------:R-:W-:Y:S05]  /*9ea0*/  BSYNC B1 ;  /* 0x0000000000017941 */ /* 0x000fea0003800000 */
.L_x_335:
        /* <DEDUP_REMOVED lines=9> */
.L_x_338:
[----:B------:R-:W-:Y:S05]  /*9f40*/  BSYNC B1 ;  /* 0x0000000000017941 */ /* 0x000fea0003800000 */
.L_x_337:
        /* <DEDUP_REMOVED lines=9> */
.L_x_340:
[----:B------:R-:W-:Y:S05]  /*9fe0*/  BSYNC B1 ;  /* 0x0000000000017941 */ /* 0x000fea0003800000 */
.L_x_339:
        /* <DEDUP_REMOVED lines=9> */
.L_x_342:
[----:B------:R-:W-:Y:S05]  /*a080*/  BSYNC B1 ;  /* 0x0000000000017941 */ /* 0x000fea0003800000 */
.L_x_341:
        /* <DEDUP_REMOVED lines=12> */
.L_x_344:
[----:B------:R-:W-:Y:S05]  /*a150*/  BSYNC B1 ;  /* 0x0000000000017941 */ /* 0x000fea0003800000 */
.L_x_343:
        /* <DEDUP_REMOVED lines=9> */
.L_x_346:
[----:B------:R-:W-:Y:S05]  /*a1f0*/  BSYNC B1 ;  /* 0x0000000000017941 */ /* 0x000fea0003800000 */
.L_x_345:
        /* <DEDUP_REMOVED lines=9> */
.L_x_348:
[----:B------:R-:W-:Y:S05]  /*a290*/  BSYNC B1 ;  /* 0x0000000000017941 */ /* 0x000fea0003800000 */
.L_x_347:
        /* <DEDUP_REMOVED lines=9> */
.L_x_350:
[----:B------:R-:W-:Y:S05]  /*a330*/  BSYNC B1 ;  /* 0x0000000000017941 */ /* 0x000fea0003800000 */
.L_x_349:
        /* <DEDUP_REMOVED lines=12> */
.L_x_352:
[----:B------:R-:W-:Y:S05]  /*a400*/  BSYNC B1 ;  /* 0x0000000000017941 */ /* 0x000fea0003800000 */
.L_x_351:
        /* <DEDUP_REMOVED lines=9> */
.L_x_354:
[----:B------:R-:W-:Y:S05]  /*a4a0*/  BSYNC B1 ;  /* 0x0000000000017941 */ /* 0x000fea0003800000 */
.L_x_353:
        /* <DEDUP_REMOVED lines=9> */
.L_x_356:
[----:B------:R-:W-:Y:S05]  /*a540*/  BSYNC B1 ;  /* 0x0000000000017941 */ /* 0x000fea0003800000 */
.L_x_355:
        /* <DEDUP_REMOVED lines=9> */
.L_x_358:
[----:B------:R-:W-:Y:S05]  /*a5e0*/  BSYNC B1 ;  /* 0x0000000000017941 */ /* 0x000fea0003800000 */
.L_x_357:
        /* <DEDUP_REMOVED lines=12> */
.L_x_360:
[----:B------:R-:W-:Y:S05]  /*a6b0*/  BSYNC B1 ;  /* 0x0000000000017941 */ /* 0x000fea0003800000 */
.L_x_359:
        /* <DEDUP_REMOVED lines=9> */
.L_x_362:
[----:B------:R-:W-:Y:S05]  /*a750*/  BSYNC B1 ;  /* 0x0000000000017941 */ /* 0x000fea0003800000 */
.L_x_361:
        /* <DEDUP_REMOVED lines=9> */
.L_x_364:
[----:B------:R-:W-:Y:S05]  /*a7f0*/  BSYNC B1 ;  /* 0x0000000000017941 */ /* 0x000fea0003800000 */
.L_x_363:
        /* <DEDUP_REMOVED lines=9> */
.L_x_366:
[----:B------:R-:W-:Y:S05]  /*a890*/  BSYNC B1 ;  /* 0x0000000000017941 */ /* 0x000fea0003800000 */
.L_x_365:
        /* <DEDUP_REMOVED lines=12> */
.L_x_368:
[----:B------:R-:W-:Y:S05]  /*a960*/  BSYNC B1 ;  /* 0x0000000000017941 */ /* 0x000fea0003800000 */
.L_x_367:
        /* <DEDUP_REMOVED lines=9> */
.L_x_370:
[----:B------:R-:W-:Y:S05]  /*aa00*/  BSYNC B1 ;  /* 0x0000000000017941 */ /* 0x000fea0003800000 */
.L_x_369:
        /* <DEDUP_REMOVED lines=9> */
.L_x_372:
[----:B------:R-:W-:Y:S05]  /*aaa0*/  BSYNC B1 ;  /* 0x0000000000017941 */ /* 0x000fea0003800000 */
.L_x_371:
        /* <DEDUP_REMOVED lines=9> */
.L_x_374:
[----:B------:R-:W-:Y:S05]  /*ab40*/  BSYNC B1 ;  /* 0x0000000000017941 */ /* 0x000fea0003800000 */
.L_x_373:
        /* <DEDUP_REMOVED lines=12> */
.L_x_376:
[----:B------:R-:W-:Y:S05]  /*ac10*/  BSYNC B1 ;  /* 0x0000000000017941 */ /* 0x000fea0003800000 */
.L_x_375:
        /* <DEDUP_REMOVED lines=9> */
.L_x_378:
[----:B------:R-:W-:Y:S05]  /*acb0*/  BSYNC B1 ;  /* 0x0000000000017941 */ /* 0x000fea0003800000 */
.L_x_377:
        /* <DEDUP_REMOVED lines=9> */
.L_x_380:
[----:B------:R-:W-:Y:S05]  /*ad50*/  BSYNC B1 ;  /* 0x0000000000017941 */ /* 0x000fea0003800000 */
.L_x_379:
        /* <DEDUP_REMOVED lines=9> */
.L_x_382:
[----:B------:R-:W-:Y:S05]  /*adf0*/  BSYNC B1 ;  /* 0x0000000000017941 */ /* 0x000fea0003800000 */
.L_x_381:
        /* <DEDUP_REMOVED lines=12> */
.L_x_384:
[----:B------:R-:W-:Y:S05]  /*aec0*/  BSYNC B1 ;  /* 0x0000000000017941 */ /* 0x000fea0003800000 */
.L_x_383:
        /* <DEDUP_REMOVED lines=9> */
.L_x_386:
[----:B------:R-:W-:Y:S05]  /*af60*/  BSYNC B1 ;  /* 0x0000000000017941 */ /* 0x000fea0003800000 */
.L_x_385:
        /* <DEDUP_REMOVED lines=9> */
.L_x_388:
[----:B------:R-:W-:Y:S05]  /*b000*/  BSYNC B1 ;  /* 0x0000000000017941 */ /* 0x000fea0003800000 */
.L_x_387:
        /* <DEDUP_REMOVED lines=9> */
.L_x_390:
[----:B------:R-:W-:Y:S05]  /*b0a0*/  BSYNC B1 ;  /* 0x0000000000017941 */ /* 0x000fea0003800000 */
.L_x_389:
        /* <DEDUP_REMOVED lines=12> */
.L_x_392:
[----:B------:R-:W-:Y:S05]  /*b170*/  BSYNC B1 ;  /* 0x0000000000017941 */ /* 0x000fea0003800000 */
.L_x_391:
        /* <DEDUP_REMOVED lines=9> */
.L_x_394:
[----:B------:R-:W-:Y:S05]  /*b210*/  BSYNC B1 ;  /* 0x0000000000017941 */ /* 0x000fea0003800000 */
.L_x_393:
        /* <DEDUP_REMOVED lines=9> */
.L_x_396:
[----:B------:R-:W-:Y:S05]  /*b2b0*/  BSYNC B1 ;  /* 0x0000000000017941 */ /* 0x000fea0003800000 */
.L_x_395:
        /* <DEDUP_REMOVED lines=9> */
.L_x_398:
[----:B------:R-:W-:Y:S05]  /*b350*/  BSYNC B1 ;  /* 0x0000000000017941 */ /* 0x000fea0003800000 */
.L_x_397:
        /* <DEDUP_REMOVED lines=12> */
.L_x_400:
[----:B------:R-:W-:Y:S05]  /*b420*/  BSYNC B1 ;  /* 0x0000000000017941 */ /* 0x000fea0003800000 */
.L_x_399:
        /* <DEDUP_REMOVED lines=9> */
.L_x_402:
[----:B------:R-:W-:Y:S05]  /*b4c0*/  BSYNC B1 ;  /* 0x0000000000017941 */ /* 0x000fea0003800000 */
.L_x_401:
        /* <DEDUP_REMOVED lines=9> */
.L_x_404:
[----:B------:R-:W-:Y:S05]  /*b560*/  BSYNC B1 ;  /* 0x0000000000017941 */ /* 0x000fea0003800000 */
.L_x_403:
        /* <DEDUP_REMOVED lines=9> */
.L_x_406:
[----:B------:R-:W-:Y:S05]  /*b600*/  BSYNC B1 ;  /* 0x0000000000017941 */ /* 0x000fea0003800000 */
.L_x_405:
        /* <DEDUP_REMOVED lines=12> */
.L_x_408:
[----:B------:R-:W-:Y:S05]  /*b6d0*/  BSYNC B1 ;  /* 0x0000000000017941 */ /* 0x000fea0003800000 */
.L_x_407:
[----:B01-345:R-:W-:Y:S01]  /*b6e0*/  IMAD.U32 R7, R221, 0x10000, RZ ;  /* 0x00010000dd077824 */ /* 0x03bfe200078e00ff */
        /* <DEDUP_REMOVED lines=8> */
.L_x_410:
[----:B------:R-:W-:Y:S05]  /*b770*/  BSYNC B1 ;  /* 0x0000000000017941 */ /* 0x000fea0003800000 */
.L_x_409:
[----:B-----5:R-:W-:Y:S01]  /*b780*/  IMAD.U32 R7, R221, 0x10000, RZ ;  /* 0x00010000dd077824 */ /* 0x020fe200078e00ff */
[----:B------:R-:W-:Y:S01]  /*b790*/  ISETP.GT.AND P1, PT, R0, 0xb9, P1 ;  /* 0x000000b90000780c */ /* 0x000fe20000f24270 */
[----:B------:R-:W-:Y:S01]  /*b7a0*/  BSSY B1, `(.L_x_411) ;  /* 0x0000008000017945 */ /* 0x000fe20003800000 */
[----:B------:R-:W-:Y:S01]  /*b7b0*/  IADD3 R125, P0, R220, 0x100, RZ ;  /* 0x00000100dc7d7810 */ /* 0x000fe20007f1e0ff */
[----:B------:R-:W-:-:S04]  /*b7c0*/  FMUL R7, R7, R16 ;  /* 0x0000001007077220 */ /* 0x000fc80000400000 */
[----:B------:R-:W-:-:S05]  /*b7d0*/  FFMA R7, R214, R2, R7 ;  /* 0x00000002d6077223 */ /* 0x000fca0000000007 */
[----:B------:R-:W-:-:S05]  /*b7e0*/  F2FP.BF16.F32.PACK_AB R7, RZ, R7 ;  /* 0x00000007ff07723e */ /* 0x000fca00000010ff */
[----:B------:R3:W-:Y:S01]  /*b7f0*/  @P2 STG.E.U16 desc[UR36][R120.64+0x170], R7 ;  /* 0x0001700778002986 */ /* 0x0007e2000c101524 */
[----:B------:R-:W-:Y:S05]  /*b800*/  @!P1 BRA `(.L_x_412) ;  /* 0x0000000000049947 */ /* 0x000fea0003800000 */
[----:B------:R4:W5:Y:S02]  /*b810*/  LDG.E.LTC128B.U16 R221, desc[UR36][R10.64+0x172] ;  /* 0x000172240add7981 */ /* 0x000964000c1e1520 */
.L_x_412:
[----:B------:R-:W-:Y:S05]  /*b820*/  BSYNC B1 ;  /* 0x0000000000017941 */ /* 0x000fea0003800000 */
.L_x_411:
[----:B---3-5:R-:W-:Y:S01]  /*b830*/  IMAD.U32 R7, R221, 0x10000, RZ ;  /* 0x00010000dd077824 */ /* 0x028fe200078e00ff */
[----:B------:R-:W-:Y:S01]  /*b840*/  BSSY B1, `(.L_x_413) ;  /* 0x0000011000017945 */ /* 0x000fe20003800000 */
[----:B0-----:R-:W-:Y:S01]  /*b850*/  IMAD.X R9, RZ, RZ, UR7, P0 ;  /* 0x00000007ff097e24 */ /* 0x001fe200080e06ff */
[----:B------:R-:W-:Y:S01]  /*b860*/  ISETP.GT.AND P0, PT, R3, 0x100, PT ;  /* 0x000001000300780c */ /* 0x000fe20003f04270 */
[----:B------:R-:W-:Y:S02]  /*b870*/  FMUL R6, R7, R16 ;  /* 0x0000001007067220 */ /* 0x000fe40000400000 */
[----:B------:R-:W-:Y:S01]  /*b880*/  IMAD R8, R9, R14, RZ ;  /* 0x0000000e09087224 */ /* 0x000fe200078e02ff */
[----:B------:R-:W-:Y:S01]  /*b890*/  ISETP.GT.AND P4, PT, R0, RZ, P0 ;  /* 0x000000ff0000720c */ /* 0x000fe20000784270 */
[----:B------:R-:W-:Y:S01]  /*b8a0*/  FFMA R215, R215, R2, R6 ;  /* 0x00000002d7d77223 */ /* 0x000fe20000000006 */
[----:B------:R-:W-:-:S04]  /*b8b0*/  IMAD.WIDE.U32 R6, R125, R14, R20 ;  /* 0x0000000e7d067225 */ /* 0x000fc800078e0014 */
[----:B------:R-:W-:Y:S01]  /*b8c0*/  F2FP.BF16.F32.PACK_AB R215, RZ, R215 ;  /* 0x000000d7ffd7723e */ /* 0x000fe200000010ff */
[----:B------:R-:W-:Y:S01]  /*b8d0*/  IMAD R15, R125, R15, R8 ;  /* 0x0000000f7d0f7224 */ /* 0x000fe200078e0208 */
[----:B------:R-:W-:-:S03]  /*b8e0*/  LEA R8, P2, R6, R12, 0x1 ;  /* 0x0000000c06087211 */ /* 0x000fc600078408ff */
[----:B------:R0:W-:Y:S01]  /*b8f0*/  @P1 STG.E.U16 desc[UR36][R122.64+0x172], R215 ;  /* 0x000172d77a001986 */ /* 0x0001e2000c101524 */
[----:B------:R-:W-:-:S05]  /*b900*/  IMAD.IADD R7, R7, 0x1, R15 ;  /* 0x0000000107077824 */ /* 0x000fca00078e020f */
[----:B------:R-:W-:Y:S01]  /*b910*/  LEA.HI.X R9, R6, R13, R7, 0x1, P2 ;  /* 0x0000000d06097211 */ /* 0x000fe200010f0c07 */
[----:B------:R-:W-:Y:S01]  /*b920*/  IMAD.WIDE.U32 R6, R125, R14, R18 ;  /* 0x0000000e7d067225 */ /* 0x000fe200078e0012 */
[----:B------:R-:W-:Y:S06]  /*b930*/  @!P4 BRA `(.L_x_414) ;  /* 0x000000000004c947 */ /* 0x000fec0003800000 */
[----:B------:R3:W5:Y:S02]  /*b940*/  LDG.E.LTC128B.U16 R221, desc[UR36][R8.64] ;  /* 0x0000002408dd7981 */ /* 0x000764000c1e1520 */
.L_x_414:
[----:B------:R-:W-:Y:S05]  /*b950*/  BSYNC B1 ;  /* 0x0000000000017941 */ /* 0x000fea0003800000 */
.L_x_413:
[----:B---3-5:R-:W-:Y:S01]  /*b960*/  IMAD.U32 R9, R221, 0x10000, RZ ;  /* 0x00010000dd097824 */ /* 0x028fe200078e00ff */
[----:B------:R-:W-:Y:S01]  /*b970*/  ISETP.GT.AND P2, PT, R0, 0x1, P0 ;  /* 0x000000010000780c */ /* 0x000fe20000744270 */
[----:B------:R-:W-:Y:S01]  /*b980*/  IMAD.U32 R121, RZ, RZ, UR8 ;  /* 0x00000008ff797e24 */ /* 0x000fe2000f8e00ff */
[----:B------:R-:W-:Y:S01]  /*b990*/  BSSY B1, `(.L_x_415) ;  /* 0x000000f000017945 */ /* 0x000fe20003800000 */
[----:B-12-4-:R-:W-:Y:S01]  /*b9a0*/  FMUL R11, R9, R16 ;  /* 0x00000010090b7220 */ /* 0x016fe20000400000 */
[----:B------:R-:W-:Y:S02]  /*b9b0*/  IMAD.U32 R10, RZ, RZ, UR9 ;  /* 0x00000009ff0a7e24 */ /* 0x000fe4000f8e00ff */
[----:B------:R-:W-:Y:S01]  /*b9c0*/  LEA R4, P1, R121, R4, 0x9 ;  /* 0x0000000479047211 */ /* 0x000fe200078248ff */
[----:B------:R-:W-:Y:S01]  /*b9d0*/  FFMA R11, R24, R2, R11 ;  /* 0x00000002180b7223 */ /* 0x000fe2000000000b */
[----:B------:R-:W-:Y:S02]  /*b9e0*/  IMAD.IADD R7, R15, 0x1, R7 ;  /* 0x000000010f077824 */ /* 0x000fe400078e0207 */
[----:B------:R-:W-:-:S02]  /*b9f0*/  LEA.HI.X R5, R121, R5, R10, 0x9, P1 ;  /* 0x0000000579057211 */ /* 0x000fc400008f4c0a */
[----:B------:R-:W-:Y:S01]  /*ba00*/  F2FP.BF16.F32.PACK_AB R11, RZ, R11 ;  /* 0x0000000bff0b723e */ /* 0x000fe200000010ff */
[----:B------:R-:W-:-:S04]  /*ba10*/  IMAD.WIDE.U32 R8, R22, UR43, R6 ;  /* 0x0000002b16087c25 */ /* 0x000fc8000f8e0006 */
[----:B------:R1:W-:Y:S01]  /*ba20*/  @P4 STG.E.U16 desc[UR36][R4.64], R11 ;  /* 0x0000000b04004986 */ /* 0x0003e2000c101524 */
[----:B------:R-:W-:Y:S01]  /*ba30*/  IMAD.IADD R7, R23, 0x1, R9 ;  /* 0x0000000117077824 */ /* 0x000fe200078e0209 */
[----:B------:R-:W-:-:S04]  /*ba40*/  LEA R6, P3, R8, R12, 0x1 ;  /* 0x0000000c08067211 */ /* 0x000fc800078608ff */
[----:B------:R-:W-:Y:S01]  /*ba50*/  LEA.HI.X R7, R8, R13, R7, 0x1, P3 ;  /* 0x0000000d08077211 */ /* 0x000fe200018f0c07 */
[----:B------:R-:W-:Y:S08]  /*ba60*/  @!P2 BRA `(.L_x_416) ;  /* 0x000000000004a947 */ /* 0x000ff00003800000 */
[----:B------:R2:W5:Y:S02]  /*ba70*/  LDG.E.LTC128B.U16 R221, desc[UR36][R6.64+0x2] ;  /* 0x0000022406dd7981 */ /* 0x000564000c1e1520 */
.L_x_416:
[----:B------:R-:W-:Y:S05]  /*ba80*/  BSYNC B1 ;  /* 0x0000000000017941 */ /* 0x000fea0003800000 */
.L_x_415:
[----:B-----5:R-:W-:Y:S01]  /*ba90*/  IMAD.U32 R9, R221, 0x10000, RZ ;  /* 0x00010000dd097824 */ /* 0x020fe200078e00ff */
[----:B------:R-:W-:Y:S01]  /*baa0*/  ISETP.GT.AND P1, PT, R3, 0x108, PT ;  /* 0x000001080300780c */ /* 0x000fe20003f24270 */
[----:B-1----:R-:W-:Y:S01]  /*bab0*/  IMAD.WIDE.U32 R10, R125, R14, R218 ;  /* 0x0000000e7d0a7225 */ /* 0x002fe200078e00da */
        /* <DEDUP_REMOVED lines=8> */
[----:B------:R-:W-:Y:S02]  /*bb40*/  F2FP.BF16.F32.PACK_AB R3, RZ, R8 ;  /* 0x00000008ff03723e */ /* 0x000fe400000010ff */
[----:B------:R-:W-:-:S03]  /*bb50*/  LEA R8, P4, R216, R12, 0x1 ;  /* 0x0000000cd8087211 */ /* 0x000fc600078808ff */
[----:B------:R1:W-:Y:S01]  /*bb60*/  @P2 STG.E.U16 desc[UR36][R4.64+0x2], R3 ;  /* 0x0000020304002986 */ /* 0x0003e2000c101524 */
[----:B------:R-:W-:Y:S01]  /*bb70*/  LEA.HI.X R9, R216, R13, R20, 0x1, P4 ;  /* 0x0000000dd8097211 */ /* 0x000fe200020f0c14 */
[----:B------:R-:W-:Y:S08]  /*bb80*/  @!P3 BRA `(.L_x_418) ;  /* 0x000000000004b947 */ /* 0x000ff00003800000 */
[----:B------:R3:W5:Y:S02]  /*bb90*/  LDG.E.LTC128B.U16 R221, desc[UR36][R8.64] ;  /* 0x0000002408dd7981 */ /* 0x000764000c1e1520 */
.L_x_418:
[----:B------:R-:W-:Y:S05]  /*bba0*/  BSYNC B1 ;  /* 0x0000000000017941 */ /* 0x000fea0003800000 */
.L_x_417:
[----:B-1---5:R-:W-:Y:S01]  /*bbb0*/  IMAD.U32 R3, R221, 0x10000, RZ ;  /* 0x00010000dd037824 */ /* 0x022fe200078e00ff */
[----:B------:R-:W-:Y:S01]  /*bbc0*/  IADD3 R226, P2, R4, R226, RZ ;  /* 0x000000e204e27210 */ /* 0x000fe20007f5e0ff */
[----:B------:R-:W-:Y:S01]  /*bbd0*/  IMAD.X R11, R19, 0x1, R15, P5 ;  /* 0x00000001130b7824 */ /* 0x000fe200028e060f */
[----:B------:R-:W-:Y:S01]  /*bbe0*/  ISETP.GT.AND P5, PT, R0, 0x1, P1 ;  /* 0x000000010000780c */ /* 0x000fe20000fa4270 */
[----:B------:R-:W-:Y:S01]  /*bbf0*/  FMUL R3, R3, R16 ;  /* 0x0000001003037220 */ /* 0x000fe20000400000 */
[----:B------:R-:W-:Y:S01]  /*bc00*/  BSSY B1, `(.L_x_419) ;  /* 0x000000b000017945 */ /* 0x000fe20003800000 */
[----:B------:R-:W-:Y:S02]  /*bc10*/  IMAD.X R227, R5, 0x1, R225, P2 ;  /* 0x0000000105e37824 */ /* 0x000fe400010e06e1 */
[----:B------:R-:W-:Y:S01]  /*bc20*/  FFMA R3, R26, R2, R3 ;  /* 0x000000021a037223 */ /* 0x000fe20000000003 */
[----:B---3--:R-:W-:-:S04]  /*bc30*/  IMAD.WIDE.U32 R8, R22, UR43, R10 ;  /* 0x0000002b16087c25 */ /* 0x008fc8000f8e000a */
[----:B------:R-:W-:Y:S01]  /*bc40*/  F2FP.BF16.F32.PACK_AB R3, RZ, R3 ;  /* 0x00000003ff03723e */ /* 0x000fe200000010ff */
[----:B------:R-:W-:Y:S01]  /*bc50*/  IMAD.IADD R23, R23, 0x1, R9 ;  /* 0x0000000117177824 */ /* 0x000fe200078e0209 */
[----:B------:R-:W-:-:S03]  /*bc60*/  LEA R12, P4, R8, R12, 0x1 ;  /* 0x0000000c080c7211 */ /* 0x000fc600078808ff */
[----:B------:R1:W-:Y:S01]  /*bc70*/  @P3 STG.E.U16 desc[UR36][R226.64], R3 ;  /* 0x00000003e2003986 */ /* 0x0003e2000c101524 */
[----:B------:R-:W-:Y:S01]  /*bc80*/  LEA.HI.X R13, R8, R13, R23, 0x1, P4 ;  /* 0x0000000d080d7211 */ /* 0x000fe200020f0c17 */
[----:B------:R-:W-:Y:S08]  /*bc90*/  @!P5 BRA `(.L_x_420) ;  /* 0x000000000004d947 */ /* 0x000ff00003800000 */
[----:B------:R3:W5:Y:S02]  /*bca0*/  LDG.E.LTC128B.U16 R221, desc[UR36][R12.64+0x2] ;  /* 0x000002240cdd7981 */ /* 0x000764000c1e1520 */
.L_x_420:
[----:B------:R-:W-:Y:S05]  /*bcb0*/  BSYNC B1 ;  /* 0x0000000000017941 */ /* 0x000fea0003800000 */
.L_x_419:
[----:B-1---5:R-:W-:Y:S01]  /*bcc0*/  IMAD.U32 R3, R221, 0x10000, RZ ;  /* 0x00010000dd037824 */ /* 0x022fe200078e00ff */
[----:B------:R-:W-:Y:S01]  /*bcd0*/  ISETP.GT.AND P2, PT, R0, 0x8, P0 ;  /* 0x000000080000780c */ /* 0x000fe20000744270 */
[----:B------:R-:W-:Y:S01]  /*bce0*/  @P5 IMAD.MOV.U32 R9, RZ, RZ, R227 ;  /* 0x000000ffff095224 */ /* 0x000fe200078e00e3 */
        /* <DEDUP_REMOVED lines=9> */
.L_x_422:
[----:B------:R-:W-:Y:S05]  /*bd80*/  BSYNC B1 ;  /* 0x0000000000017941 */ /* 0x000fea0003800000 */
.L_x_421:
[----:B-1---5:R-:W-:Y:S01]  /*bd90*/  IMAD.U32 R3, R221, 0x10000, RZ ;  /* 0x00010000dd037824 */ /* 0x022fe200078e00ff */
        /* <DEDUP_REMOVED lines=8> */
.L_x_424:
[----:B------:R-:W-:Y:S05]  /*be20*/  BSYNC B1 ;  /* 0x0000000000017941 */ /* 0x000fea0003800000 */
.L_x_423:
        /* <DEDUP_REMOVED lines=9> */
.L_x_426:
[----:B------:R-:W-:Y:S05]  /*bec0*/  BSYNC B1 ;  /* 0x0000000000017941 */ /* 0x000fea0003800000 */
.L_x_425:
[----:B-----5:R-:W-:Y:S01]  /*bed0*/  IMAD.U32 R3, R221, 0x10000, RZ ;  /* 0x00010000dd037824 */ /* 0x020fe200078e00ff */
[----:B------:R-:W-:Y:S01]  /*bee0*/  ISETP.GT.AND P3, PT, R0, 0x9, P1 ;  /* 0x000000090000780c */ /* 0x000fe20000f64270 */
[----:B-1----:R-:W-:Y:S01]  /*bef0*/  @P2 IMAD.MOV.U32 R8, RZ, RZ, R226 ;  /* 0x000000ffff082224 */ /* 0x002fe200078e00e2 */
[----:B------:R-:W-:Y:S01]  /*bf00*/  BSSY B1, `(.L_x_427) ;  /* 0x0000008000017945 */ /* 0x000fe20003800000 */
[----:B------:R-:W-:Y:S01]  /*bf10*/  FMUL R3, R3, R16 ;  /* 0x0000001003037220 */ /* 0x000fe20000400000 */
[----:B------:R-:W-:-:S03]  /*bf20*/  @P2 IMAD.MOV.U32 R9, RZ, RZ, R227 ;  /* 0x000000ffff092224 */ /* 0x000fc600078e00e3 */
[----:B------:R-:W-:-:S05]  /*bf30*/  FFMA R3, R30, R2, R3 ;  /* 0x000000021e037223 */ /* 0x000fca0000000003 */
[----:B------:R-:W-:-:S05]  /*bf40*/  F2FP.BF16.F32.PACK_AB R3, RZ, R3 ;  /* 0x00000003ff03723e */ /* 0x000fca00000010ff */
[----:B------:R1:W-:Y:S01]  /*bf50*/  @P2 STG.E.U16 desc[UR36][R8.64+0x10], R3 ;  /* 0x0000100308002986 */ /* 0x0003e2000c101524 */
[----:B------:R-:W-:Y:S05]  /*bf60*/  @!P3 BRA `(.L_x_428) ;  /* 0x000000000004b947 */ /* 0x000fea0003800000 */
[----:B------:R0:W5:Y:S02]  /*bf70*/  LDG.E.LTC128B.U16 R221, desc[UR36][R12.64+0x12] ;  /* 0x000012240cdd7981 */ /* 0x000164000c1e1520 */
.L_x_428:
[----:B------:R-:W-:Y:S05]  /*bf80*/  BSYNC B1 ;  /* 0x0000000000017941 */ /* 0x000fea0003800000 */
.L_x_427:
        /* <DEDUP_REMOVED lines=12> */
.L_x_430:
[----:B------:R-:W-:Y:S05]  /*c050*/  BSYNC B1 ;  /* 0x0000000000017941 */ /* 0x000fea0003800000 */
.L_x_429:
        /* <DEDUP_REMOVED lines=9> */
.L_x_432:
[----:B------:R-:W-:Y:S05]  /*c0f0*/  BSYNC B1 ;  /* 0x0000000000017941 */ /* 0x000fea0003800000 */
.L_x_431:
        /* <DEDUP_REMOVED lines=9> */
.L_x_434:
[----:B------:R-:W-:Y:S05]  /*c190*/  BSYNC B1 ;  /* 0x0000000000017941 */ /* 0x000fea0003800000 */
.L_x_433:
        /* <DEDUP_REMOVED lines=11> */
.L_x_436:
[----:B------:R-:W-:Y:S05]  /*c250*/  BSYNC B1 ;  /* 0x0000000000017941 */ /* 0x000fea0003800000 */
.L_x_435:
        /* <DEDUP_REMOVED lines=12> */
.L_x_438:
[----:B------:R-:W-:Y:S05]  /*c320*/  BSYNC B1 ;  /* 0x0000000000017941 */ /* 0x000fea0003800000 */
.L_x_437:
        /* <DEDUP_REMOVED lines=9> */
.L_x_440:
[----:B------:R-:W-:Y:S05]  /*c3c0*/  BSYNC B1 ;  /* 0x0000000000017941 */ /* 0x000fea0003800000 */
.L_x_439:
        /* <DEDUP_REMOVED lines=9> */
.L_x_442:
[----:B------:R-:W-:Y:S05]  /*c460*/  BSYNC B1 ;  /* 0x0000000000017941 */ /* 0x000fea0003800000 */
.L_x_441:
        /* <DEDUP_REMOVED lines=11> */
.L_x_444:
[----:B------:R-:W-:Y:S05]  /*c520*/  BSYNC B1 ;  /* 0x0000000000017941 */ /* 0x000fea0003800000 */
.L_x_443:
        /* <DEDUP_REMOVED lines=12> */
.L_x_446:
[----:B------:R-:W-:Y:S05]  /*c5f0*/  BSYNC B1 ;  /* 0x0000000000017941 */ /* 0x000fea0003800000 */
.L_x_445:
        /* <DEDUP_REMOVED lines=9> */
.L_x_448:
[----:B------:R-:W-:Y:S05]  /*c690*/  BSYNC B1 ;  /* 0x0000000000017941 */ /* 0x000fea0003800000 */
.L_x_447:
        /* <DEDUP_REMOVED lines=9> */
.L_x_450:
[----:B------:R-:W-:Y:S05]  /*c730*/  BSYNC B1 ;  /* 0x0000000000017941 */ /* 0x000fea0003800000 */
.L_x_449:
        /* <DEDUP_REMOVED lines=11> */
.L_x_452:
[----:B------:R-:W-:Y:S05]  /*c7f0*/  BSYNC B1 ;  /* 0x0000000000017941 */ /* 0x000fea0003800000 */
.L_x_451:
        /* <DEDUP_REMOVED lines=12> */
.L_x_454:
[----:B------:R-:W-:Y:S05]  /*c8c0*/  BSYNC B1 ;  /* 0x0000000000017941 */ /* 0x000fea0003800000 */
.L_x_453:
        /* <DEDUP_REMOVED lines=9> */
.L_x_456:
[----:B------:R-:W-:Y:S05]  /*c960*/  BSYNC B1 ;  /* 0x0000000000017941 */ /* 0x000fea0003800000 */
.L_x_455:
        /* <DEDUP_REMOVED lines=9> */
.L_x_458:
[----:B------:R-:W-:Y:S05]  /*ca00*/  BSYNC B1 ;  /* 0x0000000000017941 */ /* 0x000fea0003800000 */
.L_x_457:
        /* <DEDUP_REMOVED lines=11> */
.L_x_460:
[----:B------:R-:W-:Y:S05]  /*cac0*/  BSYNC B1 ;  /* 0x0000000000017941 */ /* 0x000fea0003800000 */
.L_x_459:
        /* <DEDUP_REMOVED lines=12> */
.L_x_462:
[----:B------:R-:W-:Y:S05]  /*cb90*/  BSYNC B1 ;  /* 0x0000000000017941 */ /* 0x000fea0003800000 */
.L_x_461:
        /* <DEDUP_REMOVED lines=9> */
.L_x_464:
[----:B------:R-:W-:Y:S05]  /*cc30*/  BSYNC B1 ;  /* 0x0000000000017941 */ /* 0x000fea0003800000 */
.L_x_463:
        /* <DEDUP_REMOVED lines=9> */
.L_x_466:
[----:B------:R-:W-:Y:S05]  /*ccd0*/  BSYNC B1 ;  /* 0x0000000000017941 */ /* 0x000fea0003800000 */
.L_x_465:
        /* <DEDUP_REMOVED lines=11> */
.L_x_468:
[----:B------:R-:W-:Y:S05]  /*cd90*/  BSYNC B1 ;  /* 0x0000000000017941 */ /* 0x000fea0003800000 */
.L_x_467:
        /* <DEDUP_REMOVED lines=12> */
.L_x_470:
[----:B------:R-:W-:Y:S05]  /*ce60*/  BSYNC B1 ;  /* 0x0000000000017941 */ /* 0x000fea0003800000 */
.L_x_469:
        /* <DEDUP_REMOVED lines=9> */
.L_x_472:
[----:B------:R-:W-:Y:S05]  /*cf00*/  BSYNC B1 ;  /* 0x0000000000017941 */ /* 0x000fea0003800000 */
.L_x_471:
        /* <DEDUP_REMOVED lines=9> */
.L_x_474:
[----:B------:R-:W-:Y:S05]  /*cfa0*/  BSYNC B1 ;  /* 0x0000000000017941 */ /* 0x000fea0003800000 */
.L_x_473:
        /* <DEDUP_REMOVED lines=11> */
.L_x_476:
[----:B------:R-:W-:Y:S05]  /*d060*/  BSYNC B1 ;  /* 0x0000000000017941 */ /* 0x000fea0003800000 */
.L_x_475:
        /* <DEDUP_REMOVED lines=12> */
.L_x_478:
[----:B------:R-:W-:Y:S05]  /*d130*/  BSYNC B1 ;  /* 0x0000000000017941 */ /* 0x000fea0003800000 */
.L_x_477:
        /* <DEDUP_REMOVED lines=9> */
.L_x_480:
[----:B------:R-:W-:Y:S05]  /*d1d0*/  BSYNC B1 ;  /* 0x0000000000017941 */ /* 0x000fea0003800000 */
.L_x_479:
        /* <DEDUP_REMOVED lines=9> */
.L_x_482:
[----:B------:R-:W-:Y:S05]  /*d270*/  BSYNC B1 ;  /* 0x0000000000017941 */ /* 0x000fea0003800000 */
.L_x_481:
        /* <DEDUP_REMOVED lines=11> */
.L_x_484:
[----:B------:R-:W-:Y:S05]  /*d330*/  BSYNC B1 ;  /* 0x0000000000017941 */ /* 0x000fea0003800000 */
.L_x_483:
        /* <DEDUP_REMOVED lines=12> */
.L_x_486:
[----:B------:R-:W-:Y:S05]  /*d400*/  BSYNC B1 ;  /* 0x0000000000017941 */ /* 0x000fea0003800000 */
.L_x_485:
        /* <DEDUP_REMOVED lines=9> */
.L_x_488:
[----:B------:R-:W-:Y:S05]  /*d4a0*/  BSYNC B1 ;  /* 0x0000000000017941 */ /* 0x000fea0003800000 */
.L_x_487:
        /* <DEDUP_REMOVED lines=9> */
.L_x_490:
[----:B------:R-:W-:Y:S05]  /*d540*/  BSYNC B1 ;  /* 0x0000000000017941 */ /* 0x000fea0003800000 */
.L_x_489:
        /* <DEDUP_REMOVED lines=11> */
.L_x_492:
[----:B------:R-:W-:Y:S05]  /*d600*/  BSYNC B1 ;  /* 0x0000000000017941 */ /* 0x000fea0003800000 */
.L_x_491:
        /* <DEDUP_REMOVED lines=12> */
.L_x_494:
[----:B------:R-:W-:Y:S05]  /*d6d0*/  BSYNC B1 ;  /* 0x0000000000017941 */ /* 0x000fea0003800000 */
.L_x_493:
        /* <DEDUP_REMOVED lines=9> */
.L_x_496:
[----:B------:R-:W-:Y:S05]  /*d770*/  BSYNC B1 ;  /* 0x0000000000017941 */ /* 0x000fea0003800000 */
.L_x_495:
        /* <DEDUP_REMOVED lines=9> */
.L_x_498:
[----:B------:R-:W-:Y:S05]  /*d810*/  BSYNC B1 ;  /* 0x0000000000017941 */ /* 0x000fea0003800000 */
.L_x_497:
        /* <DEDUP_REMOVED lines=11> */
.L_x_500:
[----:B------:R-:W-:Y:S05]  /*d8d0*/  BSYNC B1 ;  /* 0x0000000000017941 */ /* 0x000fea0003800000 */
.L_x_499:
        /* <DEDUP_REMOVED lines=12> */
.L_x_502:
[----:B------:R-:W-:Y:S05]  /*d9a0*/  BSYNC B1 ;  /* 0x0000000000017941 */ /* 0x000fea0003800000 */
.L_x_501:
        /* <DEDUP_REMOVED lines=9> */
.L_x_504:
[----:B------:R-:W-:Y:S05]  /*da40*/  BSYNC B1 ;  /* 0x0000000000017941 */ /* 0x000fea0003800000 */
.L_x_503:
        /* <DEDUP_REMOVED lines=9> */
.L_x_506:
[----:B------:R-:W-:Y:S05]  /*dae0*/  BSYNC B1 ;  /* 0x0000000000017941 */ /* 0x000fea0003800000 */
.L_x_505:
        /* <DEDUP_REMOVED lines=11> */
.L_x_508:
[----:B------:R-:W-:Y:S05]  /*dba0*/  BSYNC B1 ;  /* 0x0000000000017941 */ /* 0x000fea0003800000 */
.L_x_507:
        /* <DEDUP_REMOVED lines=12> */
.L_x_510:
[----:B------:R-:W-:Y:S05]  /*dc70*/  BSYNC B1 ;  /* 0x0000000000017941 */ /* 0x000fea0003800000 */
.L_x_509:
        /* <DEDUP_REMOVED lines=9> */
.L_x_512:
[----:B------:R-:W-:Y:S05]  /*dd10*/  BSYNC B1 ;  /* 0x0000000000017941 */ /* 0x000fea0003800000 */
.L_x_511:
        /* <DEDUP_REMOVED lines=9> */
.L_x_514:
[----:B------:R-:W-:Y:S05]  /*ddb0*/  BSYNC B1 ;  /* 0x0000000000017941 */ /* 0x000fea0003800000 */
.L_x_513:
        /* <DEDUP_REMOVED lines=11> */
.L_x_516:
[----:B------:R-:W-:Y:S05]  /*de70*/  BSYNC B1 ;  /* 0x0000000000017941 */ /* 0x000fea0003800000 */
.L_x_515:
        /* <DEDUP_REMOVED lines=12> */
.L_x_518:
[----:B------:R-:W-:Y:S05]  /*df40*/  BSYNC B1 ;  /* 0x0000000000017941 */ /* 0x000fea0003800000 */
.L_x_517:
        /* <DEDUP_REMOVED lines=9> */
.L_x_520:
[----:B------:R-:W-:Y:S05]  /*dfe0*/  BSYNC B1 ;  /* 0x0000000000017941 */ /* 0x000fea0003800000 */
.L_x_519:
        /* <DEDUP_REMOVED lines=9> */
.L_x_522:
[----:B------:R-:W-:Y:S05]  /*e080*/  BSYNC B1 ;  /* 0x0000000000017941 */ /* 0x000fea0003800000 */
.L_x_521:
        /* <DEDUP_REMOVED lines=11> */
.L_x_524:
[----:B------:R-:W-:Y:S05]  /*e140*/  BSYNC B1 ;  /* 0x0000000000017941 */ /* 0x000fea0003800000 */
.L_x_523:
        /* <DEDUP_REMOVED lines=12> */
.L_x_526:
[----:B------:R-:W-:Y:S05]  /*e210*/  BSYNC B1 ;  /* 0x0000000000017941 */ /* 0x000fea0003800000 */
.L_x_525:
        /* <DEDUP_REMOVED lines=9> */
.L_x_528:
[----:B------:R-:W-:Y:S05]  /*e2b0*/  BSYNC B1 ;  /* 0x0000000000017941 */ /* 0x000fea0003800000 */
.L_x_527:
        /* <DEDUP_REMOVED lines=9> */
.L_x_530:
[----:B------:R-:W-:Y:S05]  /*e350*/  BSYNC B1 ;  /* 0x0000000000017941 */ /* 0x000fea0003800000 */
.L_x_529:
        /* <DEDUP_REMOVED lines=11> */
.L_x_532:
[----:B------:R-:W-:Y:S05]  /*e410*/  BSYNC B1 ;  /* 0x0000000000017941 */ /* 0x000fea0003800000 */
.L_x_531:
        /* <DEDUP_REMOVED lines=12> */
.L_x_534:
[----:B------:R-:W-:Y:S05]  /*e4e0*/  BSYNC B1 ;  /* 0x0000000000017941 */ /* 0x000fea0003800000 */
.L_x_533:
        /* <DEDUP_REMOVED lines=9> */
.L_x_536:
[----:B------:R-:W-:Y:S05]  /*e580*/  BSYNC B1 ;  /* 0x0000000000017941 */ /* 0x000fea0003800000 */
.L_x_535:
        /* <DEDUP_REMOVED lines=9> */
.L_x_538:
[----:B------:R-:W-:Y:S05]  /*e620*/  BSYNC B1 ;  /* 0x0000000000017941 */ /* 0x000fea0003800000 */
.L_x_537:
        /* <DEDUP_REMOVED lines=11> */
.L_x_540:
[----:B------:R-:W-:Y:S05]  /*e6e0*/  BSYNC B1 ;  /* 0x0000000000017941 */ /* 0x000fea0003800000 */
.L_x_539:
        /* <DEDUP_REMOVED lines=12> */
.L_x_542:
[----:B------:R-:W-:Y:S05]  /*e7b0*/  BSYNC B1 ;  /* 0x0000000000017941 */ /* 0x000fea0003800000 */
.L_x_541:
        /* <DEDUP_REMOVED lines=9> */
.L_x_544:
[----:B------:R-:W-:Y:S05]  /*e850*/  BSYNC B1 ;  /* 0x0000000000017941 */ /* 0x000fea0003800000 */
.L_x_543:
        /* <DEDUP_REMOVED lines=9> */
.L_x_546:
[----:B------:R-:W-:Y:S05]  /*e8f0*/  BSYNC B1 ;  /* 0x0000000000017941 */ /* 0x000fea0003800000 */
.L_x_545:
        /* <DEDUP_REMOVED lines=11> */
.L_x_548:
[----:B------:R-:W-:Y:S05]  /*e9b0*/  BSYNC B1 ;  /* 0x0000000000017941 */ /* 0x000fea0003800000 */
.L_x_547:
        /* <DEDUP_REMOVED lines=12> */
.L_x_550:
[----:B------:R-:W-:Y:S05]  /*ea80*/  BSYNC B1 ;  /* 0x0000000000017941 */ /* 0x000fea0003800000 */
.L_x_549:
        /* <DEDUP_REMOVED lines=9> */
.L_x_552:
[----:B------:R-:W-:Y:S05]  /*eb20*/  BSYNC B1 ;  /* 0x0000000000017941 */ /* 0x000fea0003800000 */
.L_x_551:
        /* <DEDUP_REMOVED lines=9> */
.L_x_554:
[----:B------:R-:W-:Y:S05]  /*ebc0*/  BSYNC B1 ;  /* 0x0000000000017941 */ /* 0x000fea0003800000 */
.L_x_553:
        /* <DEDUP_REMOVED lines=11> */
.L_x_556:
[----:B------:R-:W-:Y:S05]  /*ec80*/  BSYNC B1 ;  /* 0x0000000000017941 */ /* 0x000fea0003800000 */
.L_x_555:
        /* <DEDUP_REMOVED lines=12> */
.L_x_558:
[----:B------:R-:W-:Y:S05]  /*ed50*/  BSYNC B1 ;  /* 0x0000000000017941 */ /* 0x000fea0003800000 */
.L_x_557:
        /* <DEDUP_REMOVED lines=9> */
.L_x_560:
[----:B------:R-:W-:Y:S05]  /*edf0*/  BSYNC B1 ;  /* 0x0000000000017941 */ /* 0x000fea0003800000 */
.L_x_559:
        /* <DEDUP_REMOVED lines=9> */
.L_x_562:
[----:B------:R-:W-:Y:S05]  /*ee90*/  BSYNC B1 ;  /* 0x0000000000017941 */ /* 0x000fea0003800000 */
.L_x_561:
        /* <DEDUP_REMOVED lines=11> */
.L_x_564:
[----:B------:R-:W-:Y:S05]  /*ef50*/  BSYNC B1 ;  /* 0x0000000000017941 */ /* 0x000fea0003800000 */
.L_x_563:
        /* <DEDUP_REMOVED lines=12> */
.L_x_566:
[----:B------:R-:W-:Y:S05]  /*f020*/  BSYNC B1 ;  /* 0x0000000000017941 */ /* 0x000fea0003800000 */
.L_x_565:
        /* <DEDUP_REMOVED lines=9> */
.L_x_568:
[----:B------:R-:W-:Y:S05]  /*f0c0*/  BSYNC B1 ;  /* 0x0000000000017941 */ /* 0x000fea0003800000 */
.L_x_567:
        /* <DEDUP_REMOVED lines=9> */
.L_x_570:
[----:B------:R-:W-:Y:S05]  /*f160*/  BSYNC B1 ;  /* 0x0000000000017941 */ /* 0x000fea0003800000 */
.L_x_569:
        /* <DEDUP_REMOVED lines=11> */
.L_x_572:
[----:B------:R-:W-:Y:S05]  /*f220*/  BSYNC B1 ;  /* 0x0000000000017941 */ /* 0x000fea0003800000 */
.L_x_571:
        /* <DEDUP_REMOVED lines=12> */
.L_x_574:
[----:B------:R-:W-:Y:S05]  /*f2f0*/  BSYNC B1 ;  /* 0x0000000000017941 */ /* 0x000fea0003800000 */
.L_x_573:
        /* <DEDUP_REMOVED lines=9> */
.L_x_576:
[----:B------:R-:W-:Y:S05]  /*f390*/  BSYNC B1 ;  /* 0x0000000000017941 */ /* 0x000fea0003800000 */
.L_x_575:
        /* <DEDUP_REMOVED lines=9> */
.L_x_578:
[----:B------:R-:W-:Y:S05]  /*f430*/  BSYNC B1 ;  /* 0x0000000000017941 */ /* 0x000fea0003800000 */
.L_x_577:
        /* <DEDUP_REMOVED lines=11> */
.L_x_580:
[----:B------:R-:W-:Y:S05]  /*f4f0*/  BSYNC B1 ;  /* 0x0000000000017941 */ /* 0x000fea0003800000 */
.L_x_579:
        /* <DEDUP_REMOVED lines=12> */
.L_x_582:
[----:B------:R-:W-:Y:S05]  /*f5c0*/  BSYNC B1 ;  /* 0x0000000000017941 */ /* 0x000fea0003800000 */
.L_x_581:
        /* <DEDUP_REMOVED lines=9> */
.L_x_584:
[----:B------:R-:W-:Y:S05]  /*f660*/  BSYNC B1 ;  /* 0x0000000000017941 */ /* 0x000fea0003800000 */
.L_x_583:
        /* <DEDUP_REMOVED lines=9> */
.L_x_586:
[----:B------:R-:W-:Y:S05]  /*f700*/  BSYNC B1 ;  /* 0x0000000000017941 */ /* 0x000fea0003800000 */
.L_x_585:
        /* <DEDUP_REMOVED lines=11> */
.L_x_588:
[----:B------:R-:W-:Y:S05]  /*f7c0*/  BSYNC B1 ;  /* 0x0000000000017941 */ /* 0x000fea0003800000 */
.L_x_587:
        /* <DEDUP_REMOVED lines=12> */
.L_x_590:
[----:B------:R-:W-:Y:S05]  /*f890*/  BSYNC B1 ;  /* 0x0000000000017941 */ /* 0x000fea0003800000 */
.L_x_589:
        /* <DEDUP_REMOVED lines=9> */
.L_x_592:
[----:B------:R-:W-:Y:S05]  /*f930*/  BSYNC B1 ;  /* 0x0000000000017941 */ /* 0x000fea0003800000 */
.L_x_591:
        /* <DEDUP_REMOVED lines=9> */
.L_x_594:
[----:B------:R-:W-:Y:S05]  /*f9d0*/  BSYNC B1 ;  /* 0x0000000000017941 */ /* 0x000fea0003800000 */
.L_x_593:
        /* <DEDUP_REMOVED lines=11> */
.L_x_596:
[----:B------:R-:W-:Y:S05]  /*fa90*/  BSYNC B1 ;  /* 0x0000000000017941 */ /* 0x000fea0003800000 */
.L_x_595:
        /* <DEDUP_REMOVED lines=12> */
.L_x_598:
[----:B------:R-:W-:Y:S05]  /*fb60*/  BSYNC B1 ;  /* 0x0000000000017941 */ /* 0x000fea0003800000 */
.L_x_597:
        /* <DEDUP_REMOVED lines=9> */
.L_x_600:
[----:B------:R-:W-:Y:S05]  /*fc00*/  BSYNC B1 ;  /* 0x0000000000017941 */ /* 0x000fea0003800000 */
.L_x_599:
[----:B-1---5:R-:W-:Y:S01]  /*fc10*/  IMAD.U32 R3, R221, 0x10000, RZ ;  /* 0x00010000dd037824 */ /* 0x022fe200078e00ff */
[----:B------:R-:W-:Y:S01]  /*fc20*/  ISETP.GT.AND P2, PT, R0, 0xb8, P1 ;  /* 0x000000b80000780c */ /* 0x000fe20000f44270 */
[----:B------:R-:W-:Y:S02]  /*fc30*/  BSSY B1, `(.L_x_601) ;  /* 0x0000007000017945 */ /* 0x000fe40003800000 */
[----:B0-2-4-:R-:W-:-:S04]  /*fc40*/  FMUL R6, R3, R16 ;  /* 0x0000001003067220 */ /* 0x015fc80000400000 */
[----:B------:R-:W-:-:S05]  /*fc50*/  FFMA R6, R117, R2, R6 ;  /* 0x0000000275067223 */ /* 0x000fca0000000006 */
[----:B------:R-:W-:-:S05]  /*fc60*/  F2FP.BF16.F32.PACK_AB R6, RZ, R6 ;  /* 0x00000006ff06723e */ /* 0x000fca00000010ff */
[----:B------:R0:W-:Y:S01]  /*fc70*/  @P0 STG.E.U16 desc[UR36][R4.64+0x172], R6 ;  /* 0x0001720604000986 */ /* 0x0001e2000c101524 */
[----:B------:R-:W-:Y:S05]  /*fc80*/  @!P2 BRA `(.L_x_602) ;  /* 0x000000000004a947 */ /* 0x000fea0003800000 */
[----:B------:R1:W5:Y:S02]  /*fc90*/  LDG.E.LTC128B.U16 R221, desc[UR36][R12.64+0x170] ;  /* 0x000170240cdd7981 */ /* 0x000364000c1e1520 */
.L_x_602:
[----:B------:R-:W-:Y:S05]  /*fca0*/  BSYNC B1 ;  /* 0x0000000000017941 */ /* 0x000fea0003800000 */
.L_x_601:
[----:B-----5:R-:W-:Y:S01]  /*fcb0*/  IMAD.U32 R3, R221, 0x10000, RZ ;  /* 0x00010000dd037824 */ /* 0x020fe200078e00ff */
[----:B------:R-:W-:Y:S01]  /*fcc0*/  ISETP.GT.AND P1, PT, R0, 0xb9, P1 ;  /* 0x000000b90000780c */ /* 0x000fe20000f24270 */
[----:B0-----:R-:W-:Y:S01]  /*fcd0*/  @P2 IMAD.MOV.U32 R4, RZ, RZ, R226 ;  /* 0x000000ffff042224 */ /* 0x001fe200078e00e2 */
        /* <DEDUP_REMOVED lines=8> */
.L_x_604:
[----:B------:R-:W-:Y:S05]  /*fd60*/  BSYNC B1 ;  /* 0x0000000000017941 */ /* 0x000fea0003800000 */
.L_x_603:
[----:B------:R-:W-:Y:S05]  /*fd70*/  @!P1 BRA `(.L_x_605) ;  /* 0x0000005400b49947 */ /* 0x000fea0003800000 */
[----:B-----5:R-:W-:-:S04]  /*fd80*/  IMAD.U32 R221, R221, 0x10000, RZ ;  /* 0x00010000dddd7824 */ /* 0x020fc800078e00ff */
[----:B------:R-:W-:-:S04]  /*fd90*/  FMUL R0, R221, R16 ;  /* 0x00000010dd007220 */ /* 0x000fc80000400000 */
[----:B------:R-:W-:-:S05]  /*fda0*/  FFMA R0, R119, R2, R0 ;  /* 0x0000000277007223 */ /* 0x000fca0000000000 */
[----:B------:R-:W-:-:S05]  /*fdb0*/  F2FP.BF16.F32.PACK_AB R0, RZ, R0 ;  /* 0x00000000ff00723e */ /* 0x000fca00000010ff */
[----:B------:R4:W-:Y:S01]  /*fdc0*/  STG.E.U16 desc[UR36][R226.64+0x172], R0 ;  /* 0x00017200e2007986 */ /* 0x0009e2000c101524 */
[----:B------:R-:W-:Y:S05]  /*fdd0*/  BRA `(.L_x_605) ;  /* 0x00000054009c7947 */ /* 0x000fea0003800000 */
.L_x_34:
[----:B------:R-:W2:Y:S01]  /*fde0*/  LDL.LU R8, [R1+0xc] ;  /* 0x00000c0001087983 */ /* 0x000ea20000300800 */
[----:B------:R-:W-:-:S03]  /*fdf0*/  ULDC.64 UR4, c[0x0][0x5c0] ;  /* 0x0001700000047ab9 */ /* 0x000fc60000000a00 */
[----:B------:R-:W3:Y:S04]  /*fe00*/  LDL.LU R15, [R1+0x60] ;  /* 0x00006000010f7983 */ /* 0x000ee80000300800 */
[----:B------:R-:W4:Y:S04]  /*fe10*/  LDL.LU R14, [R1+0x64] ;  /* 0x00006400010e7983 */ /* 0x000f280000300800 */
        /* <DEDUP_REMOVED lines=18> */
[----:B------:R0:W-:Y:S04]  /*ff40*/  STL [R1+0x228], R82 ;  /* 0x0002285201007387 */ /* 0x0001e80000100800 */
[----:B0-----:R-:W3:Y:S04]  /*ff50*/  LDL.LU R82, [R1+0xb4] ;  /* 0x0000b40001527983 */ /* 0x001ee80000300800 */
[----:B------:R0:W-:Y:S04]  /*ff60*/  STL [R1+0x224], R83 ;  /* 0x0002245301007387 */ /* 0x0001e80000100800 */
[----:B0-----:R-:W4:Y:S04]  /*ff70*/  LDL.LU R83, [R1+0xbc] ;  /* 0x0000bc0001537983 */ /* 0x001f280000300800 */
        /* <DEDUP_REMOVED lines=11> */
[----:B------:R-:W-:Y:S04]  /*10030*/  STL [R1+0x220], R84 ;  /* 0x0002205401007387 */ /* 0x000fe80000100800 */
[----:B------:R0:W-:Y:S04]  /*10040*/  STL [R1+0x21c], R85 ;  /* 0x00021c5501007387 */ /* 0x0001e80000100800 */
[----:B0-----:R-:W4:Y:S04]  /*10050*/  LDL.LU R85, [R1+0xb8] ;  /* 0x0000b80001557983 */ /* 0x001f280000300800 */
        /* <DEDUP_REMOVED lines=58> */
[----:B------:R0:W-:Y:S01]  /*10400*/  STL [R1+0x1a4], R115 ;  /* 0x0001a47301007387 */ /* 0x0001e20000100800 */
[----:B------:R-:W-:-:S03]  /*10410*/  LEA R4, P0, R6, UR4, 0x1 ;  /* 0x0000000406047c11 */ /* 0x000fc6000f8008ff */
[----:B0-----:R-:W4:Y:S04]  /*10420*/  LDL.LU R115, [R1+0x134] ;  /* 0x0001340001737983 */ /* 0x001f280000300800 */
[----:B------:R0:W-:Y:S04]  /*10430*/  STL [R1+0x1a0], R116 ;  /* 0x0001a07401007387 */ /* 0x0001e80000100800 */
[----:B0-----:R-:W4:Y:S04]  /*10440*/  LDL.LU R116, [R1+0x138] ;  /* 0x0001380001747983 */ /* 0x001f280000300800 */
[----:B------:R0:W-:Y:S01]  /*10450*/  STL [R1+0x19c], R117 ;  /* 0x00019c7501007387 */ /* 0x0001e20000100800 */
[----:B------:R-:W-:-:S03]  /*10460*/  LEA.HI.X R5, R6, UR5, R10, 0x1, P0 ;  /* 0x0000000506057c11 */ /* 0x000fc600080f0c0a */
        /* <DEDUP_REMOVED lines=9> */
[----:B------:R-:W2:Y:S04]  /*10500*/  LDL.LU R6, [R1] ;  /* 0x0000000001067983 */ /* 0x000ea80000300800 */
[----:B------:R-:W3:Y:S04]  /*10510*/  LDL.LU R7, [R1+0x8] ;  /* 0x0000080001077983 */ /* 0x000ee80000300800 */
[----:B------:R-:W4:Y:S01]  /*10520*/  LDL.LU R10, [R1+0x7c] ;  /* 0x00007c00010a7983 */ /* 0x000f220000300800 */
[----:B--2---:R-:W-:-:S05]  /*10530*/  FMUL R6, R6, R2 ;  /* 0x0000000206067220 */ /* 0x004fca0000400000 */
[----:B------:R-:W-:-:S05]  /*10540*/  F2FP.BF16.F32.PACK_AB R6, RZ, R6 ;  /* 0x00000006ff06723e */ /* 0x000fca00000010ff */
[----:B------:R0:W-:Y:S04]  /*10550*/  @P2 STG.E.U16 desc[UR36][R4.64], R6 ;  /* 0x0000000604002986 */ /* 0x0001e8000c101524 */
[----:B0-----:R-:W2:Y:S01]  /*10560*/  LDL.LU R6, [R1+0x4] ;  /* 0x0000040001067983 */ /* 0x001ea20000300800 */
[----:B------:R-:W-:Y:S01]  /*10570*/  ISETP.GT.AND P0, PT, R0, 0x1, P1 ;  /* 0x000000010000780c */ /* 0x000fe20000f04270 */
[-C--:B---3--:R-:W-:Y:S01]  /*10580*/  FMUL R7, R7, R2.reuse ;  /* 0x0000000207077220 */ /* 0x088fe20000400000 */
[----:B------:R-:W-:Y:S01]  /*10590*/  USHF.L.U32 UR5, UR8, 0x4, URZ ;  /* 0x0000000408057899 */ /* 0x000fe2000800063f */
[----:B------:R-:W-:Y:S01]  /*105a0*/  FMUL R8, R8, R2 ;  /* 0x0000000208087220 */ /* 0x000fe20000400000 */
[----:B------:R-:W-:Y:S02]  /*105b0*/  USHF.L.U64.HI UR4, UR8, 0x4, UR9 ;  /* 0x0000000408047899 */ /* 0x000fe40008010209 */
[----:B------:R-:W-:-:S02]  /*105c0*/  F2FP.BF16.F32.PACK_AB R7, RZ, R7 ;  /* 0x00000007ff07723e */ /* 0x000fc400000010ff */
[----:B------:R-:W-:Y:S02]  /*105d0*/  F2FP.BF16.F32.PACK_AB R8, RZ, R8 ;  /* 0x00000008ff08723e */ /* 0x000fe400000010ff */
[----:B------:R-:W-:Y:S01]  /*105e0*/  PRMT R9, R7, 0x7610, R9 ;  /* 0x0000761007097816 */ /* 0x000fe20000000009 */
[----:B--2---:R-:W-:-:S05]  /*105f0*/  FMUL R6, R6, R2 ;  /* 0x0000000206067220 */ /* 0x004fca0000400000 */
[----:B------:R-:W-:-:S05]  /*10600*/  F2FP.BF16.F32.PACK_AB R6, RZ, R6 ;  /* 0x00000006ff06723e */ /* 0x000fca00000010ff */
[----:B------:R0:W-:Y:S01]  /*10610*/  @P0 STG.E.U16 desc[UR36][R4.64+0x2], R6 ;  /* 0x0000020604000986 */ /* 0x0001e2000c101524 */
[----:B------:R-:W-:-:S04]  /*10620*/  ISETP.GT.AND P0, PT, R3, 0x8, PT ;  /* 0x000000080300780c */ /* 0x000fc80003f04270 */
[----:B------:R-:W-:Y:S02]  /*10630*/  ISETP.GT.AND P2, PT, R0, RZ, P0 ;  /* 0x000000ff0000720c */ /* 0x000fe40000744270 */
[----:B0-----:R-:W-:-:S04]  /*10640*/  IADD3 R6, P3, R4, UR5, RZ ;  /* 0x0000000504067c10 */ /* 0x001fc8000ff7e0ff */
[----:B------:R-:W-:-:S07]  /*10650*/  IADD3.X R7, R5, UR4, RZ, P3, !PT ;  /* 0x0000000405077c10 */ /* 0x000fce0009ffe4ff */
[----:B------:R0:W-:Y:S01]  /*10660*/  @P2 STG.E.U16 desc[UR36][R6.64], R9 ;  /* 0x0000000906002986 */ /* 0x0001e2000c101524 */
[----:B------:R-:W-:-:S03]  /*10670*/  ISETP.GT.AND P2, PT, R0, 0x1, P0 ;  /* 0x000000010000780c */ /* 0x000fc60000744270 */
[----:B0-----:R-:W2:Y:S10]  /*10680*/  LDL.LU R9, [R1+0x58] ;  /* 0x0000580001097983 */ /* 0x001eb40000300800 */
[----:B------:R0:W-:Y:S04]  /*10690*/  @P2 STG.E.U16 desc[UR36][R6.64+0x2], R8 ;  /* 0x0000020806002986 */ /* 0x0001e8000c101524 */
[----:B0-----:R-:W3:Y:S01]  /*106a0*/  LDL.LU R8, [R1+0x10] ;  /* 0x0000100001087983 */ /* 0x001ee20000300800 */
[----:B------:R-:W-:Y:S01]  /*106b0*/  ISETP.GT.AND P2, PT, R0, 0x8, P1 ;  /* 0x000000080000780c */ /* 0x000fe20000f44270 */
[----:B---3--:R-:W-:-:S05]  /*106c0*/  FMUL R8, R8, R2 ;  /* 0x0000000208087220 */ /* 0x008fca0000400000 */
[----:B------:R-:W-:-:S07]  /*106d0*/  F2FP.BF16.F32.PACK_AB R8, RZ, R8 ;  /* 0x00000008ff08723e */ /* 0x000fce00000010ff */
        /* <DEDUP_REMOVED lines=83> */
[-C--:B--2---:R-:W-:Y:S01]  /*10c10*/  FMUL R9, R9, R2.reuse ;  /* 0x0000000209097220 */ /* 0x084fe20000400000 */
[----:B------:R-:W-:-:S04]  /*10c20*/  FMUL R237, R82, R2 ;  /* 0x0000000252ed7220 */ /* 0x000fc80000400000 */
[----:B------:R-:W-:Y:S01]  /*10c30*/  F2FP.BF16.F32.PACK_AB R9, RZ, R9 ;  /* 0x00000009ff09723e */ /* 0x000fe200000010ff */
[----:B----4-:R-:W-:-:S03]  /*10c40*/  FMUL R236, R83, R2 ;  /* 0x0000000253ec7220 */ /* 0x010fc60000400000 */
[----:B------:R-:W-:Y:S01]  /*10c50*/  PRMT R84, R9, 0x7610, R84 ;  /* 0x0000761009547816 */ /* 0x000fe20000000054 */
[----:B---3--:R-:W-:-:S05]  /*10c60*/  FMUL R8, R8, R2 ;  /* 0x0000000208087220 */ /* 0x008fca0000400000 */
[----:B------:R-:W-:-:S05]  /*10c70*/  F2FP.BF16.F32.PACK_AB R8, RZ, R8 ;  /* 0x00000008ff08723e */ /* 0x000fca00000010ff */
[----:B------:R0:W-:Y:S04]  /*10c80*/  @P2 STG.E.U16 desc[UR36][R4.64+0x52], R8 ;  /* 0x0000520804002986 */ /* 0x0001e8000c101524 */
[----:B0-----:R-:W2:Y:S01]  /*10c90*/  LDL.LU R8, [R1+0x5c] ;  /* 0x00005c0001087983 */ /* 0x001ea20000300800 */
[----:B------:R-:W-:Y:S01]  /*10ca0*/  ISETP.GT.AND P5, PT, R0, 0x30, P1 ;  /* 0x000000300000780c */ /* 0x000fe20000fa4270 */
[-C--:B------:R-:W-:Y:S01]  /*10cb0*/  FMUL R15, R15, R2.reuse ;  /* 0x000000020f0f7220 */ /* 0x080fe20000400000 */
[-C--:B------:R-:W-:Y:S01]  /*10cc0*/  FMUL R14, R14, R2.reuse ;  /* 0x000000020e0e7220 */ /* 0x080fe20000400000 */
[----:B------:R-:W3:Y:S01]  /*10cd0*/  LDL.LU R82, [R1+0x228] ;  /* 0x0002280001527983 */ /* 0x000ee20000300800 */
[-C--:B------:R-:W-:Y:S01]  /*10ce0*/  FMUL R13, R13, R2.reuse ;  /* 0x000000020d0d7220 */ /* 0x080fe20000400000 */
[-C--:B------:R-:W-:Y:S01]  /*10cf0*/  FMUL R12, R12, R2.reuse ;  /* 0x000000020c0c7220 */ /* 0x080fe20000400000 */
[-C--:B------:R-:W-:Y:S01]  /*10d00*/  FMUL R11, R11, R2.reuse ;  /* 0x000000020b0b7220 */ /* 0x080fe20000400000 */
[----:B------:R-:W4:Y:S01]  /*10d10*/  LDL.LU R83, [R1+0x224] ;  /* 0x0002240001537983 */ /* 0x000f220000300800 */
[-C--:B------:R-:W-:Y:S01]  /*10d20*/  FMUL R221, R221, R2.reuse ;  /* 0x00000002dddd7220 */ /* 0x080fe20000400000 */
[-C--:B------:R-:W-:Y:S01]  /*10d30*/  FMUL R223, R223, R2.reuse ;  /* 0x00000002dfdf7220 */ /* 0x080fe20000400000 */
[-C--:B------:R-:W-:Y:S01]  /*10d40*/  FMUL R10, R10, R2.reuse ;  /* 0x000000020a0a7220 */ /* 0x080fe20000400000 */
[----:B------:R-:W3:Y:S01]  /*10d50*/  LDL.LU R9, [R1+0x17c] ;  /* 0x00017c0001097983 */ /* 0x000ee20000300800 */
[----:B------:R-:W-:Y:S01]  /*10d60*/  ISETP.GT.AND P2, PT, R0, 0x28, P0 ;  /* 0x000000280000780c */ /* 0x000fe20000744270 */
[-C--:B------:R-:W-:Y:S01]  /*10d70*/  FMUL R222, R222, R2.reuse ;  /* 0x00000002dede7220 */ /* 0x080fe20000400000 */
[C---:B------:R-:W-:Y:S01]  /*10d80*/  ISETP.GT.AND P4, PT, R0.reuse, 0x29, P0 ;  /* 0x000000290000780c */ /* 0x040fe20000784270 */
[-C--:B------:R-:W-:Y:S01]  /*10d90*/  FMUL R225, R225, R2.reuse ;  /* 0x00000002e1e17220 */ /* 0x080fe20000400000 */
[----:B------:R-:W-:Y:S01]  /*10da0*/  F2FP.BF16.F32.PACK_AB R15, RZ, R15 ;  /* 0x0000000fff0f723e */ /* 0x000fe200000010ff */
[-C--:B------:R-:W-:Y:S01]  /*10db0*/  FMUL R227, R227, R2.reuse ;  /* 0x00000002e3e37220 */ /* 0x080fe20000400000 */
[----:B------:R-:W-:Y:S01]  /*10dc0*/  ISETP.GT.AND P3, PT, R0, 0x31, P1 ;  /* 0x000000310000780c */ /* 0x000fe20000f64270 */
[-C--:B------:R-:W-:Y:S01]  /*10dd0*/  FMUL R224, R224, R2.reuse ;  /* 0x00000002e0e07220 */ /* 0x080fe20000400000 */
[-C--:B------:R-:W-:Y:S01]  /*10de0*/  FMUL R226, R226, R2.reuse ;  /* 0x00000002e2e27220 */ /* 0x080fe20000400000 */
[-C--:B------:R-:W-:Y:S01]  /*10df0*/  FMUL R229, R229, R2.reuse ;  /* 0x00000002e5e57220 */ /* 0x080fe20000400000 */
[-C--:B------:R-:W-:Y:S01]  /*10e00*/  FMUL R231, R231, R2.reuse ;  /* 0x00000002e7e77220 */ /* 0x080fe20000400000 */
[-C--:B------:R-:W-:Y:S01]  /*10e10*/  FMUL R228, R228, R2.reuse ;  /* 0x00000002e4e47220 */ /* 0x080fe20000400000 */
[-C--:B------:R-:W-:Y:S01]  /*10e20*/  FMUL R230, R230, R2.reuse ;  /* 0x00000002e6e67220 */ /* 0x080fe20000400000 */
[----:B------:R-:W-:Y:S01]  /*10e30*/  @P2 STG.E.U16 desc[UR36][R6.64+0x50], R84 ;  /* 0x0000505406002986 */ /* 0x000fe2000c101524 */
[----:B------:R-:W-:Y:S01]  /*10e40*/  ISETP.GT.AND P2, PT, R0, 0x38, P1 ;  /* 0x000000380000780c */ /* 0x000fe20000f44270 */
[----:B------:R-:W-:Y:S01]  /*10e50*/  FMUL R233, R233, R2 ;  /* 0x00000002e9e97220 */ /* 0x000fe20000400000 */
[----:B------:R-:W-:Y:S01]  /*10e60*/  F2FP.BF16.F32.PACK_AB R14, RZ, R14 ;  /* 0x0000000eff0e723e */ /* 0x000fe200000010ff */
[-C--:B------:R-:W-:Y:S01]  /*10e70*/  FMUL R235, R235, R2.reuse ;  /* 0x00000002ebeb7220 */ /* 0x080fe20000400000 */
[----:B------:R-:W-:Y:S01]  /*10e80*/  F2FP.BF16.F32.PACK_AB R13, RZ, R13 ;  /* 0x0000000dff0d723e */ /* 0x000fe200000010ff */
[----:B------:R-:W-:Y:S01]  /*10e90*/  FMUL R232, R232, R2 ;  /* 0x00000002e8e87220 */ /* 0x000fe20000400000 */
[----:B------:R-:W-:Y:S01]  /*10ea0*/  F2FP.BF16.F32.PACK_AB R12, RZ, R12 ;  /* 0x0000000cff0c723e */ /* 0x000fe200000010ff */
[----:B------:R-:W-:Y:S01]  /*10eb0*/  FMUL R234, R234, R2 ;  /* 0x00000002eaea7220 */ /* 0x000fe20000400000 */
[----:B------:R-:W-:-:S02]  /*10ec0*/  F2FP.BF16.F32.PACK_AB R11, RZ, R11 ;  /* 0x0000000bff0b723e */ /* 0x000fc400000010ff */
[----:B------:R-:W-:Y:S01]  /*10ed0*/  F2FP.BF16.F32.PACK_AB R221, RZ, R221 ;  /* 0x000000ddffdd723e */ /* 0x000fe200000010ff */
[-C--:B------:R-:W-:Y:S01]  /*10ee0*/  FMUL R85, R85, R2.reuse ;  /* 0x0000000255557220 */ /* 0x080fe20000400000 */
[----:B------:R-:W-:Y:S01]  /*10ef0*/  F2FP.BF16.F32.PACK_AB R223, RZ, R223 ;  /* 0x000000dfffdf723e */ /* 0x000fe200000010ff */
[----:B------:R-:W-:Y:S01]  /*10f00*/  FMUL R86, R86, R2 ;  /* 0x0000000256567220 */ /* 0x000fe20000400000 */
[----:B------:R-:W-:Y:S01]  /*10f10*/  F2FP.BF16.F32.PACK_AB R10, RZ, R10 ;  /* 0x0000000aff0a723e */ /* 0x000fe200000010ff */
[----:B------:R-:W-:Y:S01]  /*10f20*/  FMUL R87, R87, R2 ;  /* 0x0000000257577220 */ /* 0x000fe20000400000 */
[----:B------:R-:W-:Y:S01]  /*10f30*/  F2FP.BF16.F32.PACK_AB R222, RZ, R222 ;  /* 0x000000deffde723e */ /* 0x000fe200000010ff */
[-C--:B------:R-:W-:Y:S01]  /*10f40*/  FMUL R88, R88, R2.reuse ;  /* 0x0000000258587220 */ /* 0x080fe20000400000 */
        /* <DEDUP_REMOVED lines=25> */
[----:B------:R-:W-:Y:S01]  /*110e0*/  FMUL R101, R101, R2 ;  /* 0x0000000265657220 */ /* 0x000fe20000400000 */
[----:B------:R-:W-:Y:S01]  /*110f0*/  F2FP.BF16.F32.PACK_AB R236, RZ, R236 ;  /* 0x000000ecffec723e */ /* 0x000fe200000010ff */
[-C--:B------:R-:W-:Y:S01]  /*11100*/  FMUL R102, R102, R2.reuse ;  /* 0x0000000266667220 */ /* 0x080fe20000400000 */
        /* <DEDUP_REMOVED lines=24> */
[-C--:B--2---:R-:W-:Y:S01]  /*11290*/  FMUL R8, R8, R2.reuse ;  /* 0x0000000208087220 */ /* 0x084fe20000400000 */
[-C--:B------:R-:W-:Y:S01]  /*112a0*/  FMUL R23, R23, R2.reuse ;  /* 0x0000000217177220 */ /* 0x080fe20000400000 */
[-C--:B------:R-:W-:Y:S01]  /*112b0*/  FMUL R216, R216, R2.reuse ;  /* 0x00000002d8d87220 */ /* 0x080fe20000400000 */
[-C--:B------:R-:W-:Y:S01]  /*112c0*/  FMUL R217, R217, R2.reuse ;  /* 0x00000002d9d97220 */ /* 0x080fe20000400000 */
[----:B------:R-:W-:Y:S01]  /*112d0*/  FMUL R218, R218, R2 ;  /* 0x00000002dada7220 */ /* 0x000fe20000400000 */
[----:B------:R-:W-:Y:S01]  /*112e0*/  F2FP.BF16.F32.PACK_AB R8, RZ, R8 ;  /* 0x00000008ff08723e */ /* 0x000fe200000010ff */
[-C--:B------:R-:W-:Y:S01]  /*112f0*/  FMUL R219, R219, R2.reuse ;  /* 0x00000002dbdb7220 */ /* 0x080fe20000400000 */
[-C--:B------:R-:W-:Y:S01]  /*11300*/  FMUL R220, R220, R2.reuse ;  /* 0x00000002dcdc7220 */ /* 0x080fe20000400000 */
[----:B------:R-:W-:Y:S01]  /*11310*/  USHF.L.U64.HI UR11, UR8, 0x8, UR9 ;  /* 0x00000008080b7899 */ /* 0x000fe20008010209 */
[----:B------:R-:W-:Y:S01]  /*11320*/  FMUL R120, R120, R2 ;  /* 0x0000000278787220 */ /* 0x000fe20000400000 */
[----:B------:R0:W-:Y:S01]  /*11330*/  @P4 STG.E.U16 desc[UR36][R6.64+0x52], R8 ;  /* 0x0000520806004986 */ /* 0x0001e2000c101524 */
[----:B------:R-:W-:-:S03]  /*11340*/  ISETP.GT.AND P4, PT, R0, 0x30, P0 ;  /* 0x000000300000780c */ /* 0x000fc60000784270 */
[----:B------:R-:W-:Y:S01]  /*11350*/  @P5 STG.E.U16 desc[UR36][R4.64+0x60], R15 ;  /* 0x0000600f04005986 */ /* 0x000fe2000c101524 */
[----:B------:R-:W-:-:S03]  /*11360*/  ISETP.GT.AND P5, PT, R0, 0x31, P0 ;  /* 0x000000310000780c */ /* 0x000fc600007a4270 */
[----:B------:R-:W-:Y:S01]  /*11370*/  @P3 STG.E.U16 desc[UR36][R4.64+0x62], R14 ;  /* 0x0000620e04003986 */ /* 0x000fe2000c101524 */
[----:B------:R-:W-:Y:S01]  /*11380*/  ISETP.GT.AND P3, PT, R0, 0x39, P1 ;  /* 0x000000390000780c */ /* 0x000fe20000f64270 */
[-C--:B---3--:R-:W-:Y:S01]  /*11390*/  FMUL R9, R9, R2.reuse ;  /* 0x0000000209097220 */ /* 0x088fe20000400000 */
[-C--:B------:R-:W-:Y:S01]  /*113a0*/  FMUL R121, R121, R2.reuse ;  /* 0x0000000279797220 */ /* 0x080fe20000400000 */
[-C--:B------:R-:W-:Y:S01]  /*113b0*/  FMUL R122, R122, R2.reuse ;  /* 0x000000027a7a7220 */ /* 0x080fe20000400000 */
[----:B------:R-:W-:Y:S01]  /*113c0*/  FMUL R123, R123, R2 ;  /* 0x000000027b7b7220 */ /* 0x000fe20000400000 */
[----:B------:R-:W-:Y:S01]  /*113d0*/  @P4 STG.E.U16 desc[UR36][R6.64+0x60], R13 ;  /* 0x0000600d06004986 */ /* 0x000fe2000c101524 */
[----:B------:R-:W-:-:S03]  /*113e0*/  ISETP.GT.AND P4, PT, R0, 0x38, P0 ;  /* 0x000000380000780c */ /* 0x000fc60000784270 */
        /* <DEDUP_REMOVED lines=8> */
[----:B------:R1:W-:Y:S01]  /*11470*/  @P5 STG.E.U16 desc[UR36][R6.64+0x72], R10 ;  /* 0x0000720a06005986 */ /* 0x0003e2000c101524 */
        /* <DEDUP_REMOVED lines=24> */
[C---:B------:R-:W-:Y:S02]  /*11600*/  ISETP.GT.AND P5, PT, R0.reuse, 0x59, P0 ;  /* 0x000000590000780c */ /* 0x040fe400007a4270 */
[----:B0-----:R-:W-:Y:S01]  /*11610*/  F2FP.BF16.F32.PACK_AB R8, RZ, R85 ;  /* 0x00000055ff08723e */ /* 0x001fe200000010ff */
[----:B------:R-:W-:Y:S01]  /*11620*/  @P2 STG.E.U16 desc[UR36][R4.64+0xb0], R234 ;  /* 0x0000b0ea04002986 */ /* 0x000fe2000c101524 */
[----:B------:R-:W-:Y:S02]  /*11630*/  ISETP.GT.AND P2, PT, R0, 0x60, P1 ;  /* 0x000000600000780c */ /* 0x000fe40000f44270 */
[----:B-1----:R-:W-:Y:S01]  /*11640*/  PRMT R10, R8, 0x7610, R10 ;  /* 0x00007610080a7816 */ /* 0x002fe2000000000a */
[----:B------:R-:W-:Y:S01]  /*11650*/  FMUL R124, R124, R2 ;  /* 0x000000027c7c7220 */ /* 0x000fe20000400000 */
[----:B------:R-:W-:Y:S01]  /*11660*/  F2FP.BF16.F32.PACK_AB R8, RZ, R86 ;  /* 0x00000056ff08723e */ /* 0x000fe200000010ff */
[----:B------:R-:W-:Y:S01]  /*11670*/  @P3 STG.E.U16 desc[UR36][R4.64+0xb2], R237 ;  /* 0x0000b2ed04003986 */ /* 0x000fe2000c101524 */
[----:B------:R-:W-:-:S03]  /*11680*/  ISETP.GT.AND P3, PT, R0, 0x61, P1 ;  /* 0x000000610000780c */ /* 0x000fc60000f64270 */
[----:B------:R0:W-:Y:S01]  /*11690*/  @P4 STG.E.U16 desc[UR36][R6.64+0xb0], R10 ;  /* 0x0000b00a06004986 */ /* 0x0001e2000c101524 */
[----:B------:R-:W-:-:S03]  /*116a0*/  ISETP.GT.AND P4, PT, R0, 0x60, P0 ;  /* 0x000000600000780c */ /* 0x000fc60000784270 */
[----:B------:R-:W-:Y:S01]  /*116b0*/  @P5 STG.E.U16 desc[UR36][R6.64+0xb2], R236 ;  /* 0x0000b2ec06005986 */ /* 0x000fe2000c101524 */
[----:B------:R-:W-:Y:S01]  /*116c0*/  ISETP.GT.AND P5, PT, R0, 0x61, P0 ;  /* 0x000000610000780c */ /* 0x000fe200007a4270 */
[-C--:B------:R-:W-:Y:S01]  /*116d0*/  FMUL R125, R125, R2.reuse ;  /* 0x000000027d7d7220 */ /* 0x080fe20000400000 */
[-C--:B------:R-:W-:Y:S01]  /*116e0*/  FMUL R126, R126, R2.reuse ;  /* 0x000000027e7e7220 */ /* 0x080fe20000400000 */
[-C--:B------:R-:W-:Y:S01]  /*116f0*/  FMUL R127, R127, R2.reuse ;  /* 0x000000027f7f7220 */ /* 0x080fe20000400000 */
[-C--:B------:R-:W-:Y:S01]  /*11700*/  FMUL R129, R129, R2.reuse ;  /* 0x0000000281817220 */ /* 0x080fe20000400000 */
[-C--:B------:R-:W-:Y:S01]  /*11710*/  FMUL R128, R128, R2.reuse ;  /* 0x0000000280807220 */ /* 0x080fe20000400000 */
[-C--:B------:R-:W-:Y:S01]  /*11720*/  FMUL R130, R130, R2.reuse ;  /* 0x0000000282827220 */ /* 0x080fe20000400000 */
[----:B0-----:R-:W-:Y:S01]  /*11730*/  PRMT R10, R8, 0x7610, R10 ;  /* 0x00007610080a7816 */ /* 0x001fe2000000000a */
[-C--:B------:R-:W-:Y:S01]  /*11740*/  FMUL R131, R131, R2.reuse ;  /* 0x0000000283837220 */ /* 0x080fe20000400000 */
[----:B------:R-:W-:Y:S01]  /*11750*/  F2FP.BF16.F32.PACK_AB R8, RZ, R87 ;  /* 0x00000057ff08723e */ /* 0x000fe200000010ff */
[-C--:B------:R-:W-:Y:S01]  /*11760*/  FMUL R133, R133, R2.reuse ;  /* 0x0000000285857220 */ /* 0x080fe20000400000 */
[----:B------:R-:W-:Y:S01]  /*11770*/  FMUL R132, R132, R2 ;  /* 0x0000000284847220 */ /* 0x000fe20000400000 */
[----:B------:R0:W-:Y:S01]  /*11780*/  @P2 STG.E.U16 desc[UR36][R4.64+0xc0], R10 ;  /* 0x0000c00a04002986 */ /* 0x0001e2000c101524 */
[----:B------:R-:W-:-:S02]  /*11790*/  ISETP.GT.AND P2, PT, R0, 0x68, P1 ;  /* 0x000000680000780c */ /* 0x000fc40000f44270 */
[----:B------:R-:W-:Y:S01]  /*117a0*/  PRMT R11, R8, 0x7610, R11 ;  /* 0x00007610080b7816 */ /* 0x000fe2000000000b */
[-C--:B------:R-:W-:Y:S01]  /*117b0*/  FMUL R134, R134, R2.reuse ;  /* 0x0000000286867220 */ /* 0x080fe20000400000 */
[----:B------:R-:W-:Y:S01]  /*117c0*/  F2FP.BF16.F32.PACK_AB R8, RZ, R89 ;  /* 0x00000059ff08723e */ /* 0x000fe200000010ff */
[-C--:B------:R-:W-:Y:S01]  /*117d0*/  FMUL R135, R135, R2.reuse ;  /* 0x0000000287877220 */ /* 0x080fe20000400000 */
[-C--:B------:R-:W-:Y:S01]  /*117e0*/  FMUL R137, R137, R2.reuse ;  /* 0x0000000289897220 */ /* 0x080fe20000400000 */
[-C--:B------:R-:W-:Y:S01]  /*117f0*/  FMUL R136, R136, R2.reuse ;  /* 0x0000000288887220 */ /* 0x080fe20000400000 */
[-C--:B------:R-:W-:Y:S01]  /*11800*/  FMUL R138, R138, R2.reuse ;  /* 0x000000028a8a7220 */ /* 0x080fe20000400000 */
[-C--:B------:R-:W-:Y:S01]  /*11810*/  FMUL R139, R139, R2.reuse ;  /* 0x000000028b8b7220 */ /* 0x080fe20000400000 */
[----:B------:R-:W-:Y:S01]  /*11820*/  FMUL R141, R141, R2 ;  /* 0x000000028d8d7220 */ /* 0x000fe20000400000 */
[----:B0-----:R-:W-:Y:S01]  /*11830*/  F2FP.BF16.F32.PACK_AB R10, RZ, R88 ;  /* 0x00000058ff0a723e */ /* 0x001fe200000010ff */
[----:B------:R-:W-:Y:S03]  /*11840*/  @P3 STG.E.U16 desc[UR36][R4.64+0xc2], R11 ;  /* 0x0000c20b04003986 */ /* 0x000fe6000c101524 */
[----:B------:R-:W-:Y:S01]  /*11850*/  PRMT R12, R10, 0x7610, R12 ;  /* 0x000076100a0c7816 */ /* 0x000fe2000000000c */
[-C--:B------:R-:W-:Y:S01]  /*11860*/  FMUL R140, R140, R2.reuse ;  /* 0x000000028c8c7220 */ /* 0x080fe20000400000 */
[----:B------:R-:W-:Y:S01]  /*11870*/  ISETP.GT.AND P3, PT, R0, 0x69, P1 ;  /* 0x000000690000780c */ /* 0x000fe20000f64270 */
[----:B------:R-:W-:Y:S01]  /*11880*/  FMUL R142, R142, R2 ;  /* 0x000000028e8e7220 */ /* 0x000fe20000400000 */
[----:B------:R-:W-:Y:S01]  /*11890*/  F2FP.BF16.F32.PACK_AB R10, RZ, R90 ;  /* 0x0000005aff0a723e */ /* 0x000fe200000010ff */
[----:B------:R-:W-:Y:S01]  /*118a0*/  @P4 STG.E.U16 desc[UR36][R6.64+0xc0], R12 ;  /* 0x0000c00c06004986 */ /* 0x000fe2000c101524 */
[----:B------:R-:W-:-:S03]  /*118b0*/  ISETP.GT.AND P4, PT, R0, 0x68, P0 ;  /* 0x000000680000780c */ /* 0x000fc60000784270 */
[----:B------:R0:W-:Y:S01]  /*118c0*/  @P5 STG.E.U16 desc[UR36][R6.64+0xc2], R8 ;  /* 0x0000c20806005986 */ /* 0x0001e2000c101524 */
[----:B------:R-:W-:-:S03]  /*118d0*/  ISETP.GT.AND P5, PT, R0, 0x69, P0 ;  /* 0x000000690000780c */ /* 0x000fc600007a4270 */
[----:B------:R1:W-:Y:S01]  /*118e0*/  @P2 STG.E.U16 desc[UR36][R4.64+0xd0], R10 ;  /* 0x0000d00a04002986 */ /* 0x0003e2000c101524 */
[----:B------:R-:W-:Y:S01]  /*118f0*/  ISETP.GT.AND P2, PT, R0, 0x70, P1 ;  /* 0x000000700000780c */ /* 0x000fe20000f44270 */
[-C--:B------:R-:W-:Y:S01]  /*11900*/  FMUL R143, R143, R2.reuse ;  /* 0x000000028f8f7220 */ /* 0x080fe20000400000 */
[-C--:B------:R-:W-:Y:S01]  /*11910*/  FMUL R145, R145, R2.reuse ;  /* 0x0000000291917220 */ /* 0x080fe20000400000 */
[-C--:B------:R-:W-:Y:S01]  /*11920*/  FMUL R144, R144, R2.reuse ;  /* 0x0000000290907220 */ /* 0x080fe20000400000 */
[-C--:B------:R-:W-:Y:S01]  /*11930*/  FMUL R146, R146, R2.reuse ;  /* 0x0000000292927220 */ /* 0x080fe20000400000 */
[-C--:B------:R-:W-:Y:S01]  /*11940*/  FMUL R147, R147, R2.reuse ;  /* 0x0000000293937220 */ /* 0x080fe20000400000 */
[-C--:B------:R-:W-:Y:S01]  /*11950*/  FMUL R149, R149, R2.reuse ;  /* 0x0000000295957220 */ /* 0x080fe20000400000 */
[----:B0-----:R-:W-:Y:S01]  /*11960*/  F2FP.BF16.F32.PACK_AB R8, RZ, R91 ;  /* 0x0000005bff08723e */ /* 0x001fe200000010ff */
[-C--:B------:R-:W-:Y:S01]  /*11970*/  FMUL R148, R148, R2.reuse ;  /* 0x0000000294947220 */ /* 0x080fe20000400000 */
[-C--:B------:R-:W-:Y:S01]  /*11980*/  FMUL R150, R150, R2.reuse ;  /* 0x0000000296967220 */ /* 0x080fe20000400000 */
[----:B------:R-:W-:Y:S01]  /*11990*/  FMUL R151, R151, R2 ;  /* 0x0000000297977220 */ /* 0x000fe20000400000 */
[----:B-1----:R-:W-:Y:S01]  /*119a0*/  F2FP.BF16.F32.PACK_AB R10, RZ, R92 ;  /* 0x0000005cff0a723e */ /* 0x002fe200000010ff */
[-C--:B------:R-:W-:Y:S01]  /*119b0*/  FMUL R153, R153, R2.reuse ;  /* 0x0000000299997220 */ /* 0x080fe20000400000 */
[----:B------:R-:W-:Y:S01]  /*119c0*/  PRMT R11, R8, 0x7610, R11 ;  /* 0x00007610080b7816 */ /* 0x000fe2000000000b */
[-C--:B------:R-:W-:Y:S01]  /*119d0*/  FMUL R152, R152, R2.reuse ;  /* 0x0000000298987220 */ /* 0x080fe20000400000 */
[----:B------:R-:W-:Y:S01]  /*119e0*/  PRMT R12, R10, 0x7610, R12 ;  /* 0x000076100a0c7816 */ /* 0x000fe2000000000c */
[----:B------:R-:W-:Y:S01]  /*119f0*/  FMUL R154, R154, R2 ;  /* 0x000000029a9a7220 */ /* 0x000fe20000400000 */
[----:B------:R-:W-:Y:S01]  /*11a00*/  F2FP.BF16.F32.PACK_AB R8, RZ, R93 ;  /* 0x0000005dff08723e */ /* 0x000fe200000010ff */
[----:B------:R-:W-:Y:S01]  /*11a10*/  @P3 STG.E.U16 desc[UR36][R4.64+0xd2], R11 ;  /* 0x0000d20b04003986 */ /* 0x000fe2000c101524 */
[----:B------:R-:W-:-:S02]  /*11a20*/  ISETP.GT.AND P3, PT, R0, 0x71, P1 ;  /* 0x000000710000780c */ /* 0x000fc40000f64270 */
        /* <DEDUP_REMOVED lines=53> */
[----:B------:R-:W-:Y:S04]  /*11d80*/  @P4 STG.E.U16 desc[UR36][R6.64+0xf0], R12 ;  /* 0x0000f00c06004986 */ /* 0x000fe8000c101524 */
        /* <DEDUP_REMOVED lines=13> */
[-C--:B------:R-:W-:Y:S01]  /*11e60*/  FMUL R187, R187, R2.reuse ;  /* 0x00000002bbbb7220 */ /* 0x080fe20000400000 */
[----:B-1----:R-:W-:Y:S01]  /*11e70*/  PRMT R10, R8, 0x7610, R10 ;  /* 0x00007610080a7816 */ /* 0x002fe2000000000a */
[-C--:B------:R-:W-:Y:S01]  /*11e80*/  FMUL R189, R189, R2.reuse ;  /* 0x00000002bdbd7220 */ /* 0x080fe20000400000 */
[----:B------:R-:W-:Y:S01]  /*11e90*/  ISETP.GT.AND P2, PT, R0, 0x88, P1 ;  /* 0x000000880000780c */ /* 0x000fe20000f44270 */
[----:B------:R-:W-:Y:S01]  /*11ea0*/  FMUL R188, R188, R2 ;  /* 0x00000002bcbc7220 */ /* 0x000fe20000400000 */
[----:B------:R-:W-:Y:S01]  /*11eb0*/  F2FP.BF16.F32.PACK_AB R12, RZ, R104 ;  /* 0x00000068ff0c723e */ /* 0x000fe200000010ff */
[----:B------:R0:W-:Y:S01]  /*11ec0*/  @P3 STG.E.U16 desc[UR36][R4.64+0x102], R10 ;  /* 0x0001020a04003986 */ /* 0x0001e2000c101524 */
[----:B------:R-:W-:-:S02]  /*11ed0*/  ISETP.GT.AND P3, PT, R0, 0x89, P1 ;  /* 0x000000890000780c */ /* 0x000fc40000f64270 */
[----:B------:R-:W-:Y:S01]  /*11ee0*/  PRMT R8, R12, 0x7610, R8 ;  /* 0x000076100c087816 */ /* 0x000fe20000000008 */
[-C--:B------:R-:W-:Y:S01]  /*11ef0*/  FMUL R190, R190, R2.reuse ;  /* 0x00000002bebe7220 */ /* 0x080fe20000400000 */
[----:B------:R-:W-:Y:S01]  /*11f00*/  F2FP.BF16.F32.PACK_AB R11, RZ, R105 ;  /* 0x00000069ff0b723e */ /* 0x000fe200000010ff */
[----:B------:R-:W-:Y:S01]  /*11f10*/  FMUL R191, R191, R2 ;  /* 0x00000002bfbf7220 */ /* 0x000fe20000400000 */
[----:B------:R-:W-:Y:S01]  /*11f20*/  F2FP.BF16.F32.PACK_AB R12, RZ, R107 ;  /* 0x0000006bff0c723e */ /* 0x000fe200000010ff */
[----:B------:R1:W-:Y:S01]  /*11f30*/  @P4 STG.E.U16 desc[UR36][R6.64+0x100], R8 ;  /* 0x0001000806004986 */ /* 0x0003e2000c101524 */
[----:B------:R-:W-:Y:S02]  /*11f40*/  ISETP.GT.AND P4, PT, R0, 0x88, P0 ;  /* 0x000000880000780c */ /* 0x000fe40000784270 */
[----:B0-----:R-:W-:Y:S01]  /*11f50*/  F2FP.BF16.F32.PACK_AB R10, RZ, R106 ;  /* 0x0000006aff0a723e */ /* 0x001fe200000010ff */
[----:B------:R0:W-:Y:S01]  /*11f60*/  @P5 STG.E.U16 desc[UR36][R6.64+0x102], R11 ;  /* 0x0001020b06005986 */ /* 0x0001e2000c101524 */
[----:B------:R-:W-:-:S02]  /*11f70*/  PRMT R14, R12, 0x7610, R14 ;  /* 0x000076100c0e7816 */ /* 0x000fc4000000000e */
[C---:B------:R-:W-:Y:S01]  /*11f80*/  ISETP.GT.AND P5, PT, R0.reuse, 0x89, P0 ;  /* 0x000000890000780c */ /* 0x040fe200007a4270 */
[----:B------:R2:W-:Y:S01]  /*11f90*/  @P2 STG.E.U16 desc[UR36][R4.64+0x110], R10 ;  /* 0x0001100a04002986 */ /* 0x0005e2000c101524 */
[C---:B------:R-:W-:Y:S02]  /*11fa0*/  ISETP.GT.AND P2, PT, R0.reuse, 0x90, P1 ;  /* 0x000000900000780c */ /* 0x040fe40000f44270 */
[----:B------:R-:W-:Y:S01]  /*11fb0*/  F2FP.BF16.F32.PACK_AB R13, RZ, R108 ;  /* 0x0000006cff0d723e */ /* 0x000fe200000010ff */
[----:B------:R3:W-:Y:S01]  /*11fc0*/  @P3 STG.E.U16 desc[UR36][R4.64+0x112], R14 ;  /* 0x0001120e04003986 */ /* 0x0007e2000c101524 */
[----:B------:R-:W-:Y:S02]  /*11fd0*/  ISETP.GT.AND P3, PT, R0, 0x91, P1 ;  /* 0x000000910000780c */ /* 0x000fe40000f64270 */
[----:B-1----:R-:W-:Y:S01]  /*11fe0*/  PRMT R8, R13, 0x7610, R8 ;  /* 0x000076100d087816 */ /* 0x002fe20000000008 */
[----:B------:R-:W-:Y:S01]  /*11ff0*/  FMUL R193, R193, R2 ;  /* 0x00000002c1c17220 */ /* 0x000fe20000400000 */
[----:B0-----:R-:W-:Y:S01]  /*12000*/  F2FP.BF16.F32.PACK_AB R11, RZ, R110 ;  /* 0x0000006eff0b723e */ /* 0x001fe200000010ff */
[----:B------:R-:W-:Y:S01]  /*12010*/  FMUL R192, R192, R2 ;  /* 0x00000002c0c07220 */ /* 0x000fe20000400000 */
[----:B------:R-:W-:Y:S01]  /*12020*/  F2FP.BF16.F32.PACK_AB R12, RZ, R109 ;  /* 0x0000006dff0c723e */ /* 0x000fe200000010ff */
[----:B------:R-:W4:Y:S01]  /*12030*/  LDL.LU R84, [R1+0x220] ;  /* 0x0002200001547983 */ /* 0x000f220000300800 */
[----:B--2---:R-:W-:-:S02]  /*12040*/  F2FP.BF16.F32.PACK_AB R10, RZ, R111 ;  /* 0x0000006fff0a723e */ /* 0x004fc400000010ff */
[----:B------:R-:W-:Y:S01]  /*12050*/  PRMT R13, R11, 0x7610, R13 ;  /* 0x000076100b0d7816 */ /* 0x000fe2000000000d */
[----:B------:R0:W-:Y:S01]  /*12060*/  @P4 STG.E.U16 desc[UR36][R6.64+0x110], R8 ;  /* 0x0001100806004986 */ /* 0x0001e2000c101524 */
[----:B------:R-:W-:Y:S02]  /*12070*/  ISETP.GT.AND P4, PT, R0, 0x90, P0 ;  /* 0x000000900000780c */ /* 0x000fe40000784270 */
[----:B---3--:R-:W-:Y:S01]  /*12080*/  PRMT R14, R10, 0x7610, R14 ;  /* 0x000076100a0e7816 */ /* 0x008fe2000000000e */
[----:B------:R1:W-:Y:S01]  /*12090*/  @P5 STG.E.U16 desc[UR36][R6.64+0x112], R12 ;  /* 0x0001120c06005986 */ /* 0x0003e2000c101524 */
[----:B------:R-:W-:-:S03]  /*120a0*/  ISETP.GT.AND P5, PT, R0, 0x91, P0 ;  /* 0x000000910000780c */ /* 0x000fc600007a4270 */
[----:B------:R2:W-:Y:S01]  /*120b0*/  @P2 STG.E.U16 desc[UR36][R4.64+0x120], R13 ;  /* 0x0001200d04002986 */ /* 0x0005e2000c101524 */
[C---:B------:R-:W-:Y:S02]  /*120c0*/  ISETP.GT.AND P2, PT, R0.reuse, 0x98, P1 ;  /* 0x000000980000780c */ /* 0x040fe40000f44270 */
[----:B0-----:R-:W-:Y:S01]  /*120d0*/  F2FP.BF16.F32.PACK_AB R8, RZ, R113 ;  /* 0x00000071ff08723e */ /* 0x001fe200000010ff */
[----:B------:R-:W-:Y:S01]  /*120e0*/  @P3 STG.E.U16 desc[UR36][R4.64+0x122], R14 ;  /* 0x0001220e04003986 */ /* 0x000fe2000c101524 */
[----:B------:R-:W-:Y:S02]  /*120f0*/  ISETP.GT.AND P3, PT, R0, 0x99, P1 ;  /* 0x000000990000780c */ /* 0x000fe40000f64270 */
[----:B------:R-:W-:Y:S01]  /*12100*/  F2FP.BF16.F32.PACK_AB R10, RZ, R114 ;  /* 0x00000072ff0a723e */ /* 0x000fe200000010ff */
[----:B------:R-:W-:Y:S01]  /*12110*/  FMUL R194, R194, R2 ;  /* 0x00000002c2c27220 */ /* 0x000fe20000400000 */
[----:B------:R-:W-:Y:S01]  /*12120*/  F2FP.BF16.F32.PACK_AB R11, RZ, R112 ;  /* 0x00000070ff0b723e */ /* 0x000fe200000010ff */
[-C--:B------:R-:W-:Y:S01]  /*12130*/  FMUL R195, R195, R2.reuse ;  /* 0x00000002c3c37220 */ /* 0x080fe20000400000 */
[----:B-1----:R-:W-:Y:S01]  /*12140*/  PRMT R12, R8, 0x7610, R12 ;  /* 0x00007610080c7816 */ /* 0x002fe2000000000c */
[-C--:B------:R-:W-:Y:S01]  /*12150*/  FMUL R197, R197, R2.reuse ;  /* 0x00000002c5c57220 */ /* 0x080fe20000400000 */
[----:B------:R-:W-:Y:S01]  /*12160*/  F2FP.BF16.F32.PACK_AB R8, RZ, R115 ;  /* 0x00000073ff08723e */ /* 0x000fe200000010ff */
[----:B------:R-:W-:Y:S01]  /*12170*/  FMUL R196, R196, R2 ;  /* 0x00000002c4c47220 */ /* 0x000fe20000400000 */
[----:B--2---:R-:W-:Y:S01]  /*12180*/  PRMT R13, R10, 0x7610, R13 ;  /* 0x000076100a0d7816 */ /* 0x004fe2000000000d */
[----:B------:R0:W-:Y:S01]  /*12190*/  @P4 STG.E.U16 desc[UR36][R6.64+0x120], R11 ;  /* 0x0001200b06004986 */ /* 0x0001e2000c101524 */
[----:B------:R-:W-:-:S02]  /*121a0*/  ISETP.GT.AND P4, PT, R0, 0x98, P0 ;  /* 0x000000980000780c */ /* 0x000fc40000784270 */
[----:B------:R-:W-:Y:S01]  /*121b0*/  F2FP.BF16.F32.PACK_AB R10, RZ, R116 ;  /* 0x00000074ff0a723e */ /* 0x000fe200000010ff */
[----:B------:R1:W-:Y:S01]  /*121c0*/  @P5 STG.E.U16 desc[UR36][R6.64+0x122], R12 ;  /* 0x0001220c06005986 */ /* 0x0003e2000c101524 */
[----:B------:R-:W-:-:S03]  /*121d0*/  ISETP.GT.AND P5, PT, R0, 0x99, P0 ;  /* 0x000000990000780c */ /* 0x000fc600007a4270 */
[----:B------:R2:W-:Y:S01]  /*121e0*/  @P2 STG.E.U16 desc[UR36][R4.64+0x130], R13 ;  /* 0x0001300d04002986 */ /* 0x0005e2000c101524 */
[----:B------:R-:W-:Y:S02]  /*121f0*/  ISETP.GT.AND P2, PT, R0, 0xa0, P1 ;  /* 0x000000a00000780c */ /* 0x000fe40000f44270 */
[----:B0-----:R-:W-:Y:S01]  /*12200*/  PRMT R11, R8, 0x7610, R11 ;  /* 0x00007610080b7816 */ /* 0x001fe2000000000b */
[----:B------:R-:W3:Y:S01]  /*12210*/  LDL.LU R85, [R1+0x21c] ;  /* 0x00021c0001557983 */ /* 0x000ee20000300800 */
[----:B------:R-:W-:Y:S02]  /*12220*/  F2FP.BF16.F32.PACK_AB R8, RZ, R117 ;  /* 0x00000075ff08723e */ /* 0x000fe400000010ff */
[----:B------:R-:W-:Y:S01]  /*12230*/  PRMT R14, R10, 0x7610, R14 ;  /* 0x000076100a0e7816 */ /* 0x000fe2000000000e */
[----:B------:R0:W-:Y:S01]  /*12240*/  @P3 STG.E.U16 desc[UR36][R4.64+0x132], R11 ;  /* 0x0001320b04003986 */ /* 0x0001e2000c101524 */
[----:B------:R-:W-:Y:S02]  /*12250*/  ISETP.GT.AND P3, PT, R0, 0xa1, P1 ;  /* 0x000000a10000780c */ /* 0x000fe40000f64270 */
[----:B------:R-:W-:Y:S01]  /*12260*/  F2FP.BF16.F32.PACK_AB R10, RZ, R118 ;  /* 0x00000076ff0a723e */ /* 0x000fe200000010ff */
[----:B------:R-:W3:Y:S01]  /*12270*/  LDL.LU R86, [R1+0x218] ;  /* 0x0002180001567983 */ /* 0x000ee20000300800 */
[----:B-1----:R-:W-:-:S02]  /*12280*/  PRMT R12, R8, 0x7610, R12 ;  /* 0x00007610080c7816 */ /* 0x002fc4000000000c */
[----:B------:R-:W-:Y:S01]  /*12290*/  F2FP.BF16.F32.PACK_AB R8, RZ, R119 ;  /* 0x00000077ff08723e */ /* 0x000fe200000010ff */
[----:B------:R-:W-:Y:S01]  /*122a0*/  @P4 STG.E.U16 desc[UR36][R6.64+0x130], R14 ;  /* 0x0001300e06004986 */ /* 0x000fe2000c101524 */
[----:B--2---:R-:W-:Y:S02]  /*122b0*/  PRMT R13, R10, 0x7610, R13 ;  /* 0x000076100a0d7816 */ /* 0x004fe4000000000d */
[----:B------:R-:W-:Y:S01]  /*122c0*/  ISETP.GT.AND P4, PT, R0, 0xa0, P0 ;  /* 0x000000a00000780c */ /* 0x000fe20000784270 */
[----:B------:R-:W-:Y:S01]  /*122d0*/  @P5 STG.E.U16 desc[UR36][R6.64+0x132], R12 ;  /* 0x0001320c06005986 */ /* 0x000fe2000c101524 */
[----:B0-----:R-:W-:Y:S02]  /*122e0*/  PRMT R11, R8, 0x7610, R11 ;  /* 0x00007610080b7816 */ /* 0x001fe4000000000b */
[C---:B------:R-:W-:Y:S01]  /*122f0*/  ISETP.GT.AND P5, PT, R0.reuse, 0xa1, P0 ;  /* 0x000000a10000780c */ /* 0x040fe200007a4270 */
[----:B------:R-:W-:Y:S01]  /*12300*/  @P2 STG.E.U16 desc[UR36][R4.64+0x140], R13 ;  /* 0x0001400d04002986 */ /* 0x000fe2000c101524 */
[----:B------:R-:W-:-:S03]  /*12310*/  ISETP.GT.AND P2, PT, R0, 0xa8, P1 ;  /* 0x000000a80000780c */ /* 0x000fc60000f44270 */
[----:B------:R-:W-:Y:S01]  /*12320*/  @P3 STG.E.U16 desc[UR36][R4.64+0x142], R11 ;  /* 0x0001420b04003986 */ /* 0x000fe2000c101524 */
[C---:B------:R-:W-:Y:S02]  /*12330*/  ISETP.GT.AND P3, PT, R0.reuse, 0xa9, P1 ;  /* 0x000000a90000780c */ /* 0x040fe40000f64270 */
[----:B------:R-:W-:Y:S01]  /*12340*/  F2FP.BF16.F32.PACK_AB R10, RZ, R17 ;  /* 0x00000011ff0a723e */ /* 0x000fe200000010ff */
[----:B------:R-:W2:Y:S01]  /*12350*/  LDL.LU R87, [R1+0x214] ;  /* 0x0002140001577983 */ /* 0x000ea20000300800 */
[----:B------:R-:W-:Y:S02]  /*12360*/  F2FP.BF16.F32.PACK_AB R8, RZ, R16 ;  /* 0x00000010ff08723e */ /* 0x000fe400000010ff */
[----:B------:R-:W-:Y:S01]  /*12370*/  F2FP.BF16.F32.PACK_AB R18, RZ, R18 ;  /* 0x00000012ff12723e */ /* 0x000fe200000010ff */
[----:B------:R0:W-:Y:S01]  /*12380*/  @P4 STG.E.U16 desc[UR36][R6.64+0x140], R10 ;  /* 0x0001400a06004986 */ /* 0x0001e2000c101524 */
[----:B------:R-:W-:Y:S02]  /*12390*/  F2FP.BF16.F32.PACK_AB R19, RZ, R19 ;  /* 0x00000013ff13723e */ /* 0x000fe400000010ff */
[C---:B------:R-:W-:Y:S01]  /*123a0*/  ISETP.GT.AND P4, PT, R0.reuse, 0xa8, P0 ;  /* 0x000000a80000780c */ /* 0x040fe20000784270 */
[----:B------:R1:W-:Y:S01]  /*123b0*/  @P5 STG.E.U16 desc[UR36][R6.64+0x142], R8 ;  /* 0x0001420806005986 */ /* 0x0003e2000c101524 */
[----:B------:R-:W-:-:S03]  /*123c0*/  ISETP.GT.AND P5, PT, R0, 0xa9, P0 ;  /* 0x000000a90000780c */ /* 0x000fc600007a4270 */
        /* <DEDUP_REMOVED lines=8> */
[----:B------:R-:W-:Y:S01]  /*12450*/  @P4 STG.E.U16 desc[UR36][R6.64+0x150], R20 ;  /* 0x0001501406004986 */ /* 0x000fe2000c101524 */
[----:B------:R-:W-:Y:S02]  /*12460*/  F2FP.BF16.F32.PACK_AB R23, RZ, R23 ;  /* 0x00000017ff17723e */ /* 0x000fe400000010ff */
[C---:B------:R-:W-:Y:S01]  /*12470*/  ISETP.GT.AND P4, PT, R0.reuse, 0xb0, P0 ;  /* 0x000000b00000780c */ /* 0x040fe20000784270 */
[----:B------:R-:W-:Y:S01]  /*12480*/  @P5 STG.E.U16 desc[UR36][R6.64+0x152], R21 ;  /* 0x0001521506005986 */ /* 0x000fe2000c101524 */
[----:B------:R-:W-:-:S03]  /*12490*/  ISETP.GT.AND P5, PT, R0, 0xb1, P0 ;  /* 0x000000b10000780c */ /* 0x000fc600007a4270 */
[----:B------:R-:W-:Y:S01]  /*124a0*/  @P2 STG.E.U16 desc[UR36][R4.64+0x160], R22 ;  /* 0x0001601604002986 */ /* 0x000fe2000c101524 */
[C---:B------:R-:W-:Y:S02]  /*124b0*/  ISETP.GT.AND P2, PT, R0.reuse, 0xb8, P1 ;  /* 0x000000b80000780c */ /* 0x040fe40000f44270 */
[C---:B------:R-:W-:Y:S01]  /*124c0*/  ISETP.GT.AND P1, PT, R0.reuse, 0xb9, P1 ;  /* 0x000000b90000780c */ /* 0x040fe20000f24270 */
[----:B------:R-:W-:Y:S01]  /*124d0*/  @P3 STG.E.U16 desc[UR36][R4.64+0x162], R23 ;  /* 0x0001621704003986 */ /* 0x000fe2000c101524 */
[C---:B------:R-:W-:Y:S02]  /*124e0*/  ISETP.GT.AND P3, PT, R0.reuse, 0xb8, P0 ;  /* 0x000000b80000780c */ /* 0x040fe40000764270 */
[----:B------:R-:W-:Y:S01]  /*124f0*/  ISETP.GT.AND P0, PT, R0, 0xb9, P0 ;  /* 0x000000b90000780c */ /* 0x000fe20000704270 */
[----:B------:R-:W-:Y:S01]  /*12500*/  FMUL R198, R198, R2 ;  /* 0x00000002c6c67220 */ /* 0x000fe20000400000 */
[----:B------:R-:W-:Y:S01]  /*12510*/  F2FP.BF16.F32.PACK_AB R216, RZ, R216 ;  /* 0x000000d8ffd8723e */ /* 0x000fe200000010ff */
[-C--:B------:R-:W-:Y:S01]  /*12520*/  FMUL R199, R199, R2.reuse ;  /* 0x00000002c7c77220 */ /* 0x080fe20000400000 */
[----:B------:R-:W-:Y:S01]  /*12530*/  F2FP.BF16.F32.PACK_AB R217, RZ, R217 ;  /* 0x000000d9ffd9723e */ /* 0x000fe200000010ff */
[----:B------:R-:W-:Y:S01]  /*12540*/  FMUL R200, R200, R2 ;  /* 0x00000002c8c87220 */ /* 0x000fe20000400000 */
[----:B------:R-:W-:-:S02]  /*12550*/  F2FP.BF16.F32.PACK_AB R218, RZ, R218 ;  /* 0x000000daffda723e */ /* 0x000fc400000010ff */
[----:B------:R-:W-:Y:S01]  /*12560*/  F2FP.BF16.F32.PACK_AB R9, RZ, R9 ;  /* 0x00000009ff09723e */ /* 0x000fe200000010ff */
[----:B------:R-:W-:Y:S01]  /*12570*/  @P4 STG.E.U16 desc[UR36][R6.64+0x160], R216 ;  /* 0x000160d806004986 */ /* 0x000fe2000c101524 */
[----:B------:R-:W-:Y:S02]  /*12580*/  F2FP.BF16.F32.PACK_AB R219, RZ, R219 ;  /* 0x000000dbffdb723e */ /* 0x000fe400000010ff */
[----:B------:R-:W-:Y:S01]  /*12590*/  F2FP.BF16.F32.PACK_AB R220, RZ, R220 ;  /* 0x000000dcffdc723e */ /* 0x000fe200000010ff */
[----:B------:R-:W-:Y:S01]  /*125a0*/  @P5 STG.E.U16 desc[UR36][R6.64+0x162], R217 ;  /* 0x000162d906005986 */ /* 0x000fe2000c101524 */
[----:B0-----:R-:W-:-:S03]  /*125b0*/  PRMT R10, R9, 0x7610, R10 ;  /* 0x00007610090a7816 */ /* 0x001fc6000000000a */
[----:B------:R-:W-:Y:S01]  /*125c0*/  @P2 STG.E.U16 desc[UR36][R4.64+0x170], R218 ;  /* 0x000170da04002986 */ /* 0x000fe2000c101524 */
[----:B------:R-:W-:Y:S01]  /*125d0*/  ISETP.GT.AND P2, PT, R3, 0x80, PT ;  /* 0x000000800300780c */ /* 0x000fe20003f44270 */
[----:B------:R-:W-:Y:S02]  /*125e0*/  IMAD.U32 R9, RZ, RZ, UR8 ;  /* 0x00000008ff097e24 */ /* 0x000fe4000f8e00ff */
[----:B------:R-:W-:Y:S01]  /*125f0*/  @P1 STG.E.U16 desc[UR36][R4.64+0x172], R219 ;  /* 0x000172db04001986 */ /* 0x000fe2000c101524 */
[----:B------:R-:W-:-:S03]  /*12600*/  ISETP.GT.AND P1, PT, R0, 0x1, P2 ;  /* 0x000000010000780c */ /* 0x000fc60001724270 */
[----:B------:R-:W-:Y:S01]  /*12610*/  @P3 STG.E.U16 desc[UR36][R6.64+0x170], R220 ;  /* 0x000170dc06003986 */ /* 0x000fe2000c101524 */
[----:B------:R-:W-:-:S03]  /*12620*/  ISETP.GT.AND P3, PT, R3, 0x88, PT ;  /* 0x000000880300780c */ /* 0x000fc60003f64270 */
[----:B------:R0:W-:Y:S01]  /*12630*/  @P0 STG.E.U16 desc[UR36][R6.64+0x172], R10 ;  /* 0x0001720a06000986 */ /* 0x0001e2000c101524 */
[C---:B------:R-:W-:Y:S02]  /*12640*/  ISETP.GT.AND P0, PT, R0.reuse, RZ, P2 ;  /* 0x000000ff0000720c */ /* 0x040fe40001704270 */
[----:B-1----:R-:W-:Y:S01]  /*12650*/  LEA R8, P5, R9, R4, 0x8 ;  /* 0x0000000409087211 */ /* 0x002fe200078a40ff */
[-C--:B------:R-:W-:Y:S01]  /*12660*/  FMUL R201, R201, R2.reuse ;  /* 0x00000002c9c97220 */ /* 0x080fe20000400000 */
[----:B------:R-:W-:Y:S01]  /*12670*/  ISETP.GT.AND P4, PT, R0, RZ, P3 ;  /* 0x000000ff0000720c */ /* 0x000fe20001f84270 */
[----:B------:R-:W-:Y:S01]  /*12680*/  FMUL R202, R202, R2 ;  /* 0x00000002caca7220 */ /* 0x000fe20000400000 */
[----:B------:R-:W-:Y:S01]  /*12690*/  IADD3.X R9, R5, UR11, RZ, P5, !PT ;  /* 0x0000000b05097c10 */ /* 0x000fe2000affe4ff */
[----:B------:R-:W2:Y:S01]  /*126a0*/  LDL.LU R89, [R1+0x20c] ;  /* 0x00020c0001597983 */ /* 0x000ea20000300800 */
[----:B------:R-:W-:Y:S02]  /*126b0*/  F2FP.BF16.F32.PACK_AB R120, RZ, R120 ;  /* 0x00000078ff78723e */ /* 0x000fe400000010ff */
[----:B------:R-:W-:Y:S01]  /*126c0*/  F2FP.BF16.F32.PACK_AB R121, RZ, R121 ;  /* 0x00000079ff79723e */ /* 0x000fe200000010ff */
[----:B------:R-:W2:Y:S01]  /*126d0*/  LDL.LU R90, [R1+0x208] ;  /* 0x00020800015a7983 */ /* 0x000ea20000300800 */
[----:B0-----:R-:W-:-:S02]  /*126e0*/  IADD3 R6, P5, R8, UR5, RZ ;  /* 0x0000000508067c10 */ /* 0x001fc4000ffbe0ff */
[----:B------:R-:W-:Y:S01]  /*126f0*/  F2FP.BF16.F32.PACK_AB R122, RZ, R122 ;  /* 0x0000007aff7a723e */ /* 0x000fe200000010ff */
[----:B------:R-:W-:Y:S01]  /*12700*/  @P0 STG.E.U16 desc[UR36][R8.64], R120 ;  /* 0x0000007808000986 */ /* 0x000fe2000c101524 */
[----:B------:R-:W-:Y:S02]  /*12710*/  IADD3.X R7, R9, UR4, RZ, P5, !PT ;  /* 0x0000000409077c10 */ /* 0x000fe4000affe4ff */
[C---:B------:R-:W-:Y:S01]  /*12720*/  ISETP.GT.AND P0, PT, R0.reuse, 0x1, P3 ;  /* 0x000000010000780c */ /* 0x040fe20001f04270 */
[----:B------:R-:W-:Y:S01]  /*12730*/  @P1 STG.E.U16 desc[UR36][R8.64+0x2], R121 ;  /* 0x0000027908001986 */ /* 0x000fe2000c101524 */
[----:B------:R-:W-:Y:S02]  /*12740*/  ISETP.GT.AND P1, PT, R0, 0x8, P2 ;  /* 0x000000080000780c */ /* 0x000fe40001724270 */
[----:B------:R-:W-:Y:S01]  /*12750*/  IADD3 R10, P5, R8, UR5, RZ ;  /* 0x00000005080a7c10 */ /* 0x000fe2000ffbe0ff */
[----:B------:R-:W-:Y:S01]  /*12760*/  @P4 STG.E.U16 desc[UR36][R6.64], R122 ;  /* 0x0000007a06004986 */ /* 0x000fe2000c101524 */
[----:B------:R-:W-:-:S02]  /*12770*/  ISETP.GT.AND P4, PT, R0, 0x9, P2 ;  /* 0x000000090000780c */ /* 0x000fc40001784270 */
[----:B------:R-:W-:Y:S01]  /*12780*/  F2FP.BF16.F32.PACK_AB R123, RZ, R123 ;  /* 0x0000007bff7b723e */ /* 0x000fe200000010ff */
[----:B------:R-:W2:Y:S01]  /*12790*/  LDL.LU R91, [R1+0x204] ;  /* 0x00020400015b7983 */ /* 0x000ea20000300800 */
[----:B------:R-:W-:Y:S02]  /*127a0*/  IADD3.X R11, R9, UR4, RZ, P5, !PT ;  /* 0x00000004090b7c10 */ /* 0x000fe4000affe4ff */
[----:B------:R-:W-:Y:S01]  /*127b0*/  F2FP.BF16.F32.PACK_AB R124, RZ, R124 ;  /* 0x0000007cff7c723e */ /* 0x000fe200000010ff */
[----:B------:R-:W2:Y:S01]  /*127c0*/  LDL.LU R92, [R1+0x200] ;  /* 0x00020000015c7983 */ /* 0x000ea20000300800 */
[----:B------:R-:W-:-:S03]  /*127d0*/  F2FP.BF16.F32.PACK_AB R125, RZ, R125 ;  /* 0x0000007dff7d723e */ /* 0x000fc600000010ff */
[----:B------:R-:W-:Y:S01]  /*127e0*/  @P0 STG.E.U16 desc[UR36][R10.64+0x2], R123 ;  /* 0x0000027b0a000986 */ /* 0x000fe2000c101524 */
[----:B------:R-:W-:-:S03]  /*127f0*/  ISETP.GT.AND P0, PT, R0, 0x8, P3 ;  /* 0x000000080000780c */ /* 0x000fc60001f04270 */
[----:B------:R-:W-:Y:S01]  /*12800*/  @P1 STG.E.U16 desc[UR36][R8.64+0x10], R124 ;  /* 0x0000107c08001986 */ /* 0x000fe2000c101524 */
[C---:B------:R-:W-:Y:S02]  /*12810*/  ISETP.GT.AND P1, PT, R0.reuse, 0x9, P3 ;  /* 0x000000090000780c */ /* 0x040fe40001f24270 */
[C---:B------:R-:W-:Y:S01]  /*12820*/  ISETP.GT.AND P5, PT, R0.reuse, 0x11, P2 ;  /* 0x000000110000780c */ /* 0x040fe200017a4270 */
[----:B------:R-:W-:Y:S01]  /*12830*/  @P4 STG.E.U16 desc[UR36][R8.64+0x12], R125 ;  /* 0x0000127d08004986 */ /* 0x000fe2000c101524 */
[----:B------:R-:W-:Y:S02]  /*12840*/  ISETP.GT.AND P4, PT, R0, 0x10, P2 ;  /* 0x000000100000780c */ /* 0x000fe40001784270 */
[----:B------:R-:W-:Y:S01]  /*12850*/  F2FP.BF16.F32.PACK_AB R126, RZ, R126 ;  /* 0x0000007eff7e723e */ /* 0x000fe200000010ff */
[-C--:B------:R-:W-:Y:S01]  /*12860*/  FMUL R203, R203, R2.reuse ;  /* 0x00000002cbcb7220 */ /* 0x080fe20000400000 */
[----:B------:R-:W-:Y:S01]  /*12870*/  F2FP.BF16.F32.PACK_AB R127, RZ, R127 ;  /* 0x0000007fff7f723e */ /* 0x000fe200000010ff */
[----:B------:R-:W-:Y:S01]  /*12880*/  FMUL R204, R204, R2 ;  /* 0x00000002cccc7220 */ /* 0x000fe20000400000 */
[----:B------:R-:W-:Y:S01]  /*12890*/  F2FP.BF16.F32.PACK_AB R129, RZ, R129 ;  /* 0x00000081ff81723e */ /* 0x000fe200000010ff */
[----:B------:R-:W-:Y:S01]  /*128a0*/  @P0 STG.E.U16 desc[UR36][R6.64+0x10], R126 ;  /* 0x0000107e06000986 */ /* 0x000fe2000c101524 */
[----:B------:R-:W-:-:S02]  /*128b0*/  F2FP.BF16.F32.PACK_AB R128, RZ, R128 ;  /* 0x00000080ff80723e */ /* 0x000fc400000010ff */
[C---:B------:R-:W-:Y:S01]  /*128c0*/  ISETP.GT.AND P0, PT, R0.reuse, 0x10, P3 ;  /* 0x000000100000780c */ /* 0x040fe20001f04270 */
[----:B------:R-:W-:Y:S01]  /*128d0*/  @P1 STG.E.U16 desc[UR36][R10.64+0x12], R127 ;  /* 0x0000127f0a001986 */ /* 0x000fe2000c101524 */
[----:B------:R-:W-:-:S03]  /*128e0*/  ISETP.GT.AND P1, PT, R0, 0x11, P3 ;  /* 0x000000110000780c */ /* 0x000fc60001f24270 */
[----:B------:R-:W-:Y:S01]  /*128f0*/  @P5 STG.E.U16 desc[UR36][R8.64+0x22], R129 ;  /* 0x0000228108005986 */ /* 0x000fe2000c101524 */
[----:B------:R-:W-:-:S03]  /*12900*/  ISETP.GT.AND P5, PT, R0, 0x19, P2 ;  /* 0x000000190000780c */ /* 0x000fc600017a4270 */
[----:B------:R-:W-:Y:S01]  /*12910*/  @P4 STG.E.U16 desc[UR36][R8.64+0x20], R128 ;  /* 0x0000208008004986 */ /* 0x000fe2000c101524 */
[C---:B------:R-:W-:Y:S02]  /*12920*/  ISETP.GT.AND P4, PT, R0.reuse, 0x18, P2 ;  /* 0x000000180000780c */ /* 0x040fe40001784270 */
[----:B------:R-:W-:Y:S01]  /*12930*/  F2FP.BF16.F32.PACK_AB R130, RZ, R130 ;  /* 0x00000082ff82723e */ /* 0x000fe200000010ff */
[----:B------:R-:W-:Y:S01]  /*12940*/  FMUL R205, R205, R2 ;  /* 0x00000002cdcd7220 */ /* 0x000fe20000400000 */
[----:B------:R-:W-:Y:S01]  /*12950*/  F2FP.BF16.F32.PACK_AB R131, RZ, R131 ;  /* 0x00000083ff83723e */ /* 0x000fe200000010ff */
[----:B------:R-:W2:Y:S01]  /*12960*/  LDL.LU R93, [R1+0x1fc] ;  /* 0x0001fc00015d7983 */ /* 0x000ea20000300800 */
[----:B------:R-:W-:Y:S02]  /*12970*/  F2FP.BF16.F32.PACK_AB R133, RZ, R133 ;  /* 0x00000085ff85723e */ /* 0x000fe400000010ff */
[----:B------:R-:W-:Y:S01]  /*12980*/  F2FP.BF16.F32.PACK_AB R132, RZ, R132 ;  /* 0x00000084ff84723e */ /* 0x000fe200000010ff */
        /* <DEDUP_REMOVED lines=223> */
[----:B------:R-:W2:Y:S01]  /*13780*/  LDL.LU R107, [R1+0x1c4] ;  /* 0x0001c400016b7983 */ /* 0x000ea20000300800 */
[----:B------:R-:W-:Y:S02]  /*13790*/  F2FP.BF16.F32.PACK_AB R199, RZ, R199 ;  /* 0x000000c7ffc7723e */ /* 0x000fe400000010ff */
[----:B------:R-:W-:-:S02]  /*137a0*/  F2FP.BF16.F32.PACK_AB R200, RZ, R200 ;  /* 0x000000c8ffc8723e */ /* 0x000fc400000010ff */
[----:B------:R-:W-:Y:S02]  /*137b0*/  F2FP.BF16.F32.PACK_AB R201, RZ, R201 ;  /* 0x000000c9ffc9723e */ /* 0x000fe400000010ff */
[----:B------:R-:W-:Y:S01]  /*137c0*/  F2FP.BF16.F32.PACK_AB R202, RZ, R202 ;  /* 0x000000caffca723e */ /* 0x000fe200000010ff */
[----:B------:R-:W-:Y:S01]  /*137d0*/  @P0 STG.E.U16 desc[UR36][R6.64+0x130], R198 ;  /* 0x000130c606000986 */ /* 0x000fe2000c101524 */
[----:B------:R-:W-:-:S03]  /*137e0*/  ISETP.GT.AND P0, PT, R0, 0xa1, P3 ;  /* 0x000000a10000780c */ /* 0x000fc60001f04270 */
[----:B------:R-:W-:Y:S01]  /*137f0*/  @P5 STG.E.U16 desc[UR36][R10.64+0x132], R199 ;  /* 0x000132c70a005986 */ /* 0x000fe2000c101524 */
[----:B------:R-:W-:-:S03]  /*13800*/  ISETP.GT.AND P5, PT, R0, 0xa9, P2 ;  /* 0x000000a90000780c */ /* 0x000fc600017a4270 */
[----:B------:R-:W-:Y:S04]  /*13810*/  @P6 STG.E.U16 desc[UR36][R8.64+0x140], R200 ;  /* 0x000140c808006986 */ /* 0x000fe8000c101524 */
[----:B------:R-:W-:Y:S04]  /*13820*/  @P1 STG.E.U16 desc[UR36][R8.64+0x142], R201 ;  /* 0x000142c908001986 */ /* 0x000fe8000c101524 */
[----:B------:R-:W-:Y:S01]  /*13830*/  @P4 STG.E.U16 desc[UR36][R6.64+0x140], R202 ;  /* 0x000140ca06004986 */ /* 0x000fe2000c101524 */
[----:B------:R-:W-:Y:S02]  /*13840*/  ISETP.GT.AND P4, PT, R0, 0xa8, P2 ;  /* 0x000000a80000780c */ /* 0x000fe40001784270 */
[----:B------:R-:W-:Y:S01]  /*13850*/  F2FP.BF16.F32.PACK_AB R203, RZ, R203 ;  /* 0x000000cbffcb723e */ /* 0x000fe200000010ff */
[----:B------:R-:W2:Y:S01]  /*13860*/  LDL.LU R108, [R1+0x1c0] ;  /* 0x0001c000016c7983 */ /* 0x000ea20000300800 */
[----:B------:R-:W-:-:S02]  /*13870*/  F2FP.BF16.F32.PACK_AB R204, RZ, R204 ;  /* 0x000000ccffcc723e */ /* 0x000fc400000010ff */
[----:B------:R-:W-:Y:S01]  /*13880*/  F2FP.BF16.F32.PACK_AB R205, RZ, R205 ;  /* 0x000000cdffcd723e */ /* 0x000fe200000010ff */
        /* <DEDUP_REMOVED lines=12> */
[----:B------:R-:W-:Y:S02]  /*13950*/  ISETP.GT.AND P6, PT, R0, 0xb1, P2 ;  /* 0x000000b10000780c */ /* 0x000fe400017c4270 */
[----:B------:R-:W-:Y:S01]  /*13960*/  F2FP.BF16.F32.PACK_AB R209, RZ, R209 ;  /* 0x000000d1ffd1723e */ /* 0x000fe200000010ff */
[----:B------:R-:W-:Y:S01]  /*13970*/  FMUL R24, R24, R2 ;  /* 0x0000000218187220 */ /* 0x000fe20000400000 */
[----:B------:R-:W-:Y:S01]  /*13980*/  F2FP.BF16.F32.PACK_AB R210, RZ, R210 ;  /* 0x000000d2ffd2723e */ /* 0x000fe200000010ff */
[----:B------:R-:W-:Y:S01]  /*13990*/  @P4 STG.E.U16 desc[UR36][R10.64+0x152], R207 ;  /* 0x000152cf0a004986 */ /* 0x000fe2000c101524 */
[----:B------:R-:W-:-:S03]  /*139a0*/  ISETP.GT.AND P4, PT, R0, 0xb0, P3 ;  /* 0x000000b00000780c */ /* 0x000fc60001f84270 */
[----:B------:R-:W-:Y:S01]  /*139b0*/  @P5 STG.E.U16 desc[UR36][R8.64+0x160], R208 ;  /* 0x000160d008005986 */ /* 0x000fe2000c101524 */
[C---:B------:R-:W-:Y:S02]  /*139c0*/  ISETP.GT.AND P5, PT, R0.reuse, 0xb1, P3 ;  /* 0x000000b10000780c */ /* 0x040fe40001fa4270 */
[----:B------:R-:W-:Y:S01]  /*139d0*/  F2FP.BF16.F32.PACK_AB R211, RZ, R211 ;  /* 0x000000d3ffd3723e */ /* 0x000fe200000010ff */
[----:B------:R-:W-:Y:S01]  /*139e0*/  @P6 STG.E.U16 desc[UR36][R8.64+0x162], R209 ;  /* 0x000162d108006986 */ /* 0x000fe2000c101524 */
[C---:B------:R-:W-:Y:S02]  /*139f0*/  ISETP.GT.AND P6, PT, R0.reuse, 0xb8, P2 ;  /* 0x000000b80000780c */ /* 0x040fe400017c4270 */
[C---:B------:R-:W-:Y:S01]  /*13a00*/  ISETP.GT.AND P2, PT, R0.reuse, 0xb9, P2 ;  /* 0x000000b90000780c */ /* 0x040fe20001744270 */
[----:B------:R-:W-:Y:S01]  /*13a10*/  IMAD.U32 R12, RZ, RZ, UR9 ;  /* 0x00000009ff0c7e24 */ /* 0x000fe2000f8e00ff */
[----:B------:R-:W-:Y:S01]  /*13a20*/  F2FP.BF16.F32.PACK_AB R212, RZ, R212 ;  /* 0x000000d4ffd4723e */ /* 0x000fe200000010ff */
[----:B------:R-:W-:Y:S04]  /*13a30*/  @P4 STG.E.U16 desc[UR36][R6.64+0x160], R210 ;  /* 0x000160d206004986 */ /* 0x000fe8000c101524 */
[----:B------:R-:W-:Y:S01]  /*13a40*/  @P5 STG.E.U16 desc[UR36][R10.64+0x162], R211 ;  /* 0x000162d30a005986 */ /* 0x000fe2000c101524 */
[----:B------:R-:W-:-:S02]  /*13a50*/  ISETP.GT.AND P5, PT, R0, 0xb8, P3 ;  /* 0x000000b80000780c */ /* 0x000fc40001fa4270 */
[C---:B------:R-:W-:Y:S02]  /*13a60*/  ISETP.GT.AND P3, PT, R0.reuse, 0xb9, P3 ;  /* 0x000000b90000780c */ /* 0x040fe40001f64270 */
[C---:B------:R-:W-:Y:S02]  /*13a70*/  ISETP.GT.AND P1, PT, R3.reuse, 0x100, PT ;  /* 0x000001000300780c */ /* 0x040fe40003f24270 */
[----:B------:R-:W-:Y:S01]  /*13a80*/  F2FP.BF16.F32.PACK_AB R213, RZ, R213 ;  /* 0x000000d5ffd5723e */ /* 0x000fe200000010ff */
[----:B------:R-:W-:Y:S01]  /*13a90*/  @P6 STG.E.U16 desc[UR36][R8.64+0x170], R212 ;  /* 0x000170d408006986 */ /* 0x000fe2000c101524 */
[----:B------:R-:W-:Y:S01]  /*13aa0*/  ISETP.GT.AND P0, PT, R3, 0x108, PT ;  /* 0x000001080300780c */ /* 0x000fe20003f04270 */
[----:B------:R-:W-:Y:S01]  /*13ab0*/  IMAD.U32 R3, RZ, RZ, UR8 ;  /* 0x00000008ff037e24 */ /* 0x000fe2000f8e00ff */
[----:B------:R-:W-:Y:S01]  /*13ac0*/  ISETP.GT.AND P6, PT, R0, RZ, P1 ;  /* 0x000000ff0000720c */ /* 0x000fe20000fc4270 */
[----:B------:R0:W-:Y:S01]  /*13ad0*/  @P2 STG.E.U16 desc[UR36][R8.64+0x172], R213 ;  /* 0x000172d508002986 */ /* 0x0001e2000c101524 */
[----:B------:R-:W-:-:S02]  /*13ae0*/  F2FP.BF16.F32.PACK_AB R214, RZ, R214 ;  /* 0x000000d6ffd6723e */ /* 0x000fc400000010ff */
[----:B------:R-:W-:Y:S01]  /*13af0*/  F2FP.BF16.F32.PACK_AB R215, RZ, R215 ;  /* 0x000000d7ffd7723e */ /* 0x000fe200000010ff */
[----:B------:R-:W2:Y:S01]  /*13b00*/  LDL.LU R109, [R1+0x1bc] ;  /* 0x0001bc00016d7983 */ /* 0x000ea20000300800 */
[C---:B------:R-:W-:Y:S02]  /*13b10*/  LEA R4, P4, R3.reuse, R4, 0x9 ;  /* 0x0000000403047211 */ /* 0x040fe400078848ff */
[----:B------:R-:W-:Y:S01]  /*13b20*/  F2FP.BF16.F32.PACK_AB R24, RZ, R24 ;  /* 0x00000018ff18723e */ /* 0x000fe200000010ff */
[----:B------:R-:W2:Y:S01]  /*13b30*/  LDL.LU R110, [R1+0x1b8] ;  /* 0x0001b800016e7983 */ /* 0x000ea20000300800 */
[----:B0-----:R-:W-:Y:S02]  /*13b40*/  @P5 IMAD.MOV.U32 R8, RZ, RZ, R6 ;  /* 0x000000ffff085224 */ /* 0x001fe400078e0006 */
[----:B------:R-:W-:Y:S01]  /*13b50*/  @P5 IMAD.MOV.U32 R9, RZ, RZ, R7 ;  /* 0x000000ffff095224 */ /* 0x000fe200078e0007 */
[----:B------:R-:W-:Y:S01]  /*13b60*/  LEA.HI.X R5, R3, R5, R12, 0x9, P4 ;  /* 0x0000000503057211 */ /* 0x000fe200020f4c0c */
[----:B------:R-:W2:Y:S04]  /*13b70*/  LDL.LU R111, [R1+0x1b4] ;  /* 0x0001b400016f7983 */ /* 0x000ea80000300800 */
[----:B------:R-:W-:Y:S01]  /*13b80*/  @P5 STG.E.U16 desc[UR36][R8.64+0x170], R214 ;  /* 0x000170d608005986 */ /* 0x000fe2000c101524 */
[----:B------:R-:W-:-:S03]  /*13b90*/  ISETP.GT.AND P5, PT, R0, RZ, P0 ;  /* 0x000000ff0000720c */ /* 0x000fc600007a4270 */
[----:B------:R-:W-:Y:S01]  /*13ba0*/  @P3 STG.E.U16 desc[UR36][R10.64+0x172], R215 ;  /* 0x000172d70a003986 */ /* 0x000fe2000c101524 */
[C---:B------:R-:W-:Y:S01]  /*13bb0*/  ISETP.GT.AND P3, PT, R0.reuse, 0x1, P1 ;  /* 0x000000010000780c */ /* 0x040fe20000f64270 */
[-C--:B------:R-:W-:Y:S01]  /*13bc0*/  FMUL R25, R25, R2.reuse ;  /* 0x0000000219197220 */ /* 0x080fe20000400000 */
[----:B------:R-:W-:Y:S01]  /*13bd0*/  ISETP.GT.AND P4, PT, R0, 0x1, P0 ;  /* 0x000000010000780c */ /* 0x000fe20000784270 */
[----:B------:R-:W2:Y:S01]  /*13be0*/  LDL.LU R112, [R1+0x1b0] ;  /* 0x0001b00001707983 */ /* 0x000ea20000300800 */
[-C--:B------:R-:W-:Y:S01]  /*13bf0*/  FMUL R26, R26, R2.reuse ;  /* 0x000000021a1a7220 */ /* 0x080fe20000400000 */
[----:B------:R-:W-:Y:S01]  /*13c00*/  ISETP.GT.AND P2, PT, R0, 0x8, P1 ;  /* 0x000000080000780c */ /* 0x000fe20000f44270 */
[-C--:B------:R-:W-:Y:S01]  /*13c10*/  FMUL R27, R27, R2.reuse ;  /* 0x000000021b1b7220 */ /* 0x080fe20000400000 */
[----:B------:R-:W-:Y:S01]  /*13c20*/  @P6 STG.E.U16 desc[UR36][R4.64], R24 ;  /* 0x0000001804006986 */ /* 0x000fe2000c101524 */
[----:B------:R-:W-:Y:S01]  /*13c30*/  IADD3 R6, P6, R4, UR5, RZ ;  /* 0x0000000504067c10 */ /* 0x000fe2000ffde0ff */
[----:B------:R-:W-:Y:S01]  /*13c40*/  FMUL R28, R28, R2 ;  /* 0x000000021c1c7220 */ /* 0x000fe20000400000 */
[----:B------:R-:W-:Y:S01]  /*13c50*/  F2FP.BF16.F32.PACK_AB R25, RZ, R25 ;  /* 0x00000019ff19723e */ /* 0x000fe200000010ff */
[----:B------:R-:W2:Y:S01]  /*13c60*/  LDL.LU R113, [R1+0x1ac] ;  /* 0x0001ac0001717983 */ /* 0x000ea20000300800 */
[----:B------:R-:W-:-:S02]  /*13c70*/  F2FP.BF16.F32.PACK_AB R26, RZ, R26 ;  /* 0x0000001aff1a723e */ /* 0x000fc400000010ff */
[----:B------:R-:W-:Y:S02]  /*13c80*/  IADD3.X R7, R5, UR4, RZ, P6, !PT ;  /* 0x0000000405077c10 */ /* 0x000fe4000b7fe4ff */
[----:B------:R-:W-:Y:S01]  /*13c90*/  F2FP.BF16.F32.PACK_AB R27, RZ, R27 ;  /* 0x0000001bff1b723e */ /* 0x000fe200000010ff */
[----:B------:R-:W-:Y:S01]  /*13ca0*/  @P3 STG.E.U16 desc[UR36][R4.64+0x2], R25 ;  /* 0x0000021904003986 */ /* 0x000fe2000c101524 */
[----:B------:R-:W-:Y:S02]  /*13cb0*/  F2FP.BF16.F32.PACK_AB R28, RZ, R28 ;  /* 0x0000001cff1c723e */ /* 0x000fe400000010ff */
[C---:B------:R-:W-:Y:S01]  /*13cc0*/  ISETP.GT.AND P3, PT, R0.reuse, 0x9, P1 ;  /* 0x000000090000780c */ /* 0x040fe20000f64270 */
[----:B------:R-:W-:Y:S01]  /*13cd0*/  @P5 STG.E.U16 desc[UR36][R6.64], R26 ;  /* 0x0000001a06005986 */ /* 0x000fe2000c101524 */
[----:B------:R-:W-:-:S03]  /*13ce0*/  ISETP.GT.AND P5, PT, R0, 0x9, P0 ;  /* 0x000000090000780c */ /* 0x000fc600007a4270 */
[----:B------:R-:W-:Y:S01]  /*13cf0*/  @P4 STG.E.U16 desc[UR36][R6.64+0x2], R27 ;  /* 0x0000021b06004986 */ /* 0x000fe2000c101524 */
[----:B------:R-:W-:Y:S01]  /*13d00*/  ISETP.GT.AND P4, PT, R0, 0x8, P0 ;  /* 0x000000080000780c */ /* 0x000fe20000784270 */
[-C--:B------:R-:W-:Y:S02]  /*13d10*/  FMUL R29, R29, R2.reuse ;  /* 0x000000021d1d7220 */ /* 0x080fe40000400000 */
[----:B------:R-:W2:Y:S01]  /*13d20*/  LDL.LU R114, [R1+0x1a8] ;  /* 0x0001a80001727983 */ /* 0x000ea20000300800 */
[----:B------:R-:W-:-:S03]  /*13d30*/  FMUL R30, R30, R2 ;  /* 0x000000021e1e7220 */ /* 0x000fc60000400000 */
[----:B------:R-:W2:Y:S01]  /*13d40*/  LDL.LU R115, [R1+0x1a4] ;  /* 0x0001a40001737983 */ /* 0x000ea20000300800 */
[----:B------:R-:W-:-:S03]  /*13d50*/  FMUL R31, R31, R2 ;  /* 0x000000021f1f7220 */ /* 0x000fc60000400000 */
[----:B------:R-:W-:Y:S01]  /*13d60*/  @P2 STG.E.U16 desc[UR36][R4.64+0x10], R28 ;  /* 0x0000101c04002986 */ /* 0x000fe2000c101524 */
[----:B------:R-:W-:-:S03]  /*13d70*/  ISETP.GT.AND P2, PT, R0, 0x10, P1 ;  /* 0x000000100000780c */ /* 0x000fc60000f44270 */
[----:B------:R-:W2:Y:S01]  /*13d80*/  LDL.LU R116, [R1+0x1a0] ;  /* 0x0001a00001747983 */ /* 0x000ea20000300800 */
[----:B------:R-:W-:-:S03]  /*13d90*/  FMUL R32, R32, R2 ;  /* 0x0000000220207220 */ /* 0x000fc60000400000 */
[----:B------:R-:W2:Y:S01]  /*13da0*/  LDL.LU R117, [R1+0x19c] ;  /* 0x00019c0001757983 */ /* 0x000ea20000300800 */
[----:B------:R-:W-:Y:S02]  /*13db0*/  F2FP.BF16.F32.PACK_AB R29, RZ, R29 ;  /* 0x0000001dff1d723e */ /* 0x000fe400000010ff */
[----:B------:R-:W-:Y:S01]  /*13dc0*/  F2FP.BF16.F32.PACK_AB R30, RZ, R30 ;  /* 0x0000001eff1e723e */ /* 0x000fe200000010ff */
[----:B------:R-:W2:Y:S01]  /*13dd0*/  LDL.LU R118, [R1+0x198] ;  /* 0x0001980001767983 */ /* 0x000ea20000300800 */
[----:B------:R-:W-:Y:S02]  /*13de0*/  F2FP.BF16.F32.PACK_AB R31, RZ, R31 ;  /* 0x0000001fff1f723e */ /* 0x000fe400000010ff */
[----:B------:R-:W-:Y:S01]  /*13df0*/  F2FP.BF16.F32.PACK_AB R32, RZ, R32 ;  /* 0x00000020ff20723e */ /* 0x000fe200000010ff */
[----:B------:R-:W2:Y:S04]  /*13e00*/  LDL.LU R119, [R1+0x194] ;  /* 0x0001940001777983 */ /* 0x000ea80000300800 */
[----:B------:R-:W-:Y:S01]  /*13e10*/  @P3 STG.E.U16 desc[UR36][R4.64+0x12], R29 ;  /* 0x0000121d04003986 */ /* 0x000fe2000c101524 */
[----:B------:R-:W-:-:S03]  /*13e20*/  ISETP.GT.AND P3, PT, R0, 0x11, P1 ;  /* 0x000000110000780c */ /* 0x000fc60000f64270 */
[----:B------:R-:W-:Y:S01]  /*13e30*/  @P4 STG.E.U16 desc[UR36][R6.64+0x10], R30 ;  /* 0x0000101e06004986 */ /* 0x000fe2000c101524 */
[C---:B------:R-:W-:Y:S01]  /*13e40*/  ISETP.GT.AND P4, PT, R0.reuse, 0x10, P0 ;  /* 0x000000100000780c */ /* 0x040fe20000784270 */
[-C--:B------:R-:W-:Y:S02]  /*13e50*/  FMUL R33, R33, R2.reuse ;  /* 0x0000000221217220 */ /* 0x080fe40000400000 */
[----:B------:R-:W-:Y:S01]  /*13e60*/  @P5 STG.E.U16 desc[UR36][R6.64+0x12], R31 ;  /* 0x0000121f06005986 */ /* 0x000fe2000c101524 */
[----:B------:R-:W-:Y:S01]  /*13e70*/  ISETP.GT.AND P5, PT, R0, 0x11, P0 ;  /* 0x000000110000780c */ /* 0x000fe200007a4270 */
[-C--:B------:R-:W-:Y:S02]  /*13e80*/  FMUL R34, R34, R2.reuse ;  /* 0x0000000222227220 */ /* 0x080fe40000400000 */
[----:B------:R-:W-:Y:S01]  /*13e90*/  @P2 STG.E.U16 desc[UR36][R4.64+0x20], R32 ;  /* 0x0000202004002986 */ /* 0x000fe2000c101524 */
[----:B------:R-:W-:Y:S01]  /*13ea0*/  ISETP.GT.AND P2, PT, R0, 0x18, P1 ;  /* 0x000000180000780c */ /* 0x000fe20000f44270 */
[-C--:B------:R-:W-:Y:S01]  /*13eb0*/  FMUL R35, R35, R2.reuse ;  /* 0x0000000223237220 */ /* 0x080fe20000400000 */
[-C--:B------:R-:W-:Y:S01]  /*13ec0*/  FMUL R36, R36, R2.reuse ;  /* 0x0000000224247220 */ /* 0x080fe20000400000 */
[----:B------:R-:W-:Y:S01]  /*13ed0*/  F2FP.BF16.F32.PACK_AB R33, RZ, R33 ;  /* 0x00000021ff21723e */ /* 0x000fe200000010ff */
[----:B------:R-:W-:Y:S01]  /*13ee0*/  FMUL R37, R37, R2 ;  /* 0x0000000225257220 */ /* 0x000fe20000400000 */
[----:B------:R-:W-:Y:S01]  /*13ef0*/  F2FP.BF16.F32.PACK_AB R34, RZ, R34 ;  /* 0x00000022ff22723e */ /* 0x000fe200000010ff */
[-C--:B------:R-:W-:Y:S01]  /*13f00*/  FMUL R38, R38, R2.reuse ;  /* 0x0000000226267220 */ /* 0x080fe20000400000 */
[----:B------:R-:W-:Y:S01]  /*13f10*/  F2FP.BF16.F32.PACK_AB R35, RZ, R35 ;  /* 0x00000023ff23723e */ /* 0x000fe200000010ff */
[----:B------:R-:W-:Y:S01]  /*13f20*/  FMUL R39, R39, R2 ;  /* 0x0000000227277220 */ /* 0x000fe20000400000 */
        /* <DEDUP_REMOVED lines=8> */
[----:B------:R-:W-:Y:S01]  /*13fb0*/  ISETP.GT.AND P2, PT, R0, 0x20, P1 ;  /* 0x000000200000780c */ /* 0x000fe20000f44270 */
[----:B------:R-:W-:Y:S01]  /*13fc0*/  FMUL R40, R40, R2 ;  /* 0x0000000228287220 */ /* 0x000fe20000400000 */
[----:B------:R-:W-:Y:S01]  /*13fd0*/  F2FP.BF16.F32.PACK_AB R37, RZ, R37 ;  /* 0x00000025ff25723e */ /* 0x000fe200000010ff */
[----:B------:R0:W5:Y:S01]  /*13fe0*/  LDL.LU R17, [R1+0x190] ;  /* 0x0001900001117983 */ /* 0x0001620000300800 */
[----:B------:R-:W-:Y:S02]  /*13ff0*/  F2FP.BF16.F32.PACK_AB R38, RZ, R38 ;  /* 0x00000026ff26723e */ /* 0x000fe400000010ff */
[----:B------:R-:W-:Y:S02]  /*14000*/  F2FP.BF16.F32.PACK_AB R39, RZ, R39 ;  /* 0x00000027ff27723e */ /* 0x000fe400000010ff */
[----:B------:R-:W-:Y:S01]  /*14010*/  F2FP.BF16.F32.PACK_AB R40, RZ, R40 ;  /* 0x00000028ff28723e */ /* 0x000fe200000010ff */
        /* <DEDUP_REMOVED lines=10> */
[----:B------:R-:W-:-:S02]  /*140c0*/  FMUL R43, R43, R2 ;  /* 0x000000022b2b7220 */ /* 0x000fc40000400000 */
[----:B------:R0:W5:Y:S01]  /*140d0*/  LDL.LU R16, [R1+0x18c] ;  /* 0x00018c0001107983 */ /* 0x0001620000300800 */
[----:B------:R-:W-:Y:S01]  /*140e0*/  FMUL R44, R44, R2 ;  /* 0x000000022c2c7220 */ /* 0x000fe20000400000 */
[----:B------:R-:W-:Y:S02]  /*140f0*/  F2FP.BF16.F32.PACK_AB R41, RZ, R41 ;  /* 0x00000029ff29723e */ /* 0x000fe400000010ff */
        /* <DEDUP_REMOVED lines=14> */
[----:B------:R-:W-:Y:S01]  /*141e0*/  FMUL R48, R48, R2 ;  /* 0x0000000230307220 */ /* 0x000fe20000400000 */
[----:B------:R-:W-:-:S02]  /*141f0*/  F2FP.BF16.F32.PACK_AB R45, RZ, R45 ;  /* 0x0000002dff2d723e */ /* 0x000fc400000010ff */
        /* <DEDUP_REMOVED lines=141> */
[-C--:B----4-:R-:W-:Y:S01]  /*14ad0*/  FMUL R83, R83, R2.reuse ;  /* 0x0000000253537220 */ /* 0x090fe20000400000 */
        /* <DEDUP_REMOVED lines=9> */
[-C--:B---3--:R-:W-:Y:S02]  /*14b70*/  FMUL R85, R85, R2.reuse ;  /* 0x0000000255557220 */ /* 0x088fe40000400000 */
[----:B------:R-:W-:Y:S01]  /*14b80*/  @P5 STG.E.U16 desc[UR36][R6.64+0xe2], R83 ;  /* 0x0000e25306005986 */ /* 0x000fe2000c101524 */
[----:B------:R-:W-:Y:S01]  /*14b90*/  ISETP.GT.AND P5, PT, R0, 0x79, P0 ;  /* 0x000000790000780c */ /* 0x000fe200007a4270 */
[-C--:B------:R-:W-:Y:S02]  /*14ba0*/  FMUL R86, R86, R2.reuse ;  /* 0x0000000256567220 */ /* 0x080fe40000400000 */
[----:B------:R-:W-:Y:S01]  /*14bb0*/  @P2 STG.E.U16 desc[UR36][R4.64+0xf0], R84 ;  /* 0x0000f05404002986 */ /* 0x000fe2000c101524 */
[----:B------:R-:W-:Y:S01]  /*14bc0*/  ISETP.GT.AND P2, PT, R0, 0x80, P1 ;  /* 0x000000800000780c */ /* 0x000fe20000f44270 */
[-C--:B--2---:R-:W-:Y:S01]  /*14bd0*/  FMUL R87, R87, R2.reuse ;  /* 0x0000000257577220 */ /* 0x084fe20000400000 */
        /* <DEDUP_REMOVED lines=88> */
[----:B------:R-:W-:-:S03]  /*15160*/  ISETP.GT.AND P4, PT, R0, 0xa8, P0 ;  /* 0x000000a80000780c */ /* 0x000fc60000784270 */
[----:B------:R-:W-:Y:S01]  /*15170*/  @P5 STG.E.U16 desc[UR36][R6.64+0x142], R107 ;  /* 0x0001426b06005986 */ /* 0x000fe2000c101524 */
[-C--:B------:R-:W-:Y:S01]  /*15180*/  FMUL R109, R109, R2.reuse ;  /* 0x000000026d6d7220 */ /* 0x080fe20000400000 */
[C---:B------:R-:W-:Y:S02]  /*15190*/  ISETP.GT.AND P5, PT, R0.reuse, 0xb0, P1 ;  /* 0x000000b00000780c */ /* 0x040fe40000fa4270 */
[----:B------:R-:W-:Y:S01]  /*151a0*/  @P2 STG.E.U16 desc[UR36][R4.64+0x150], R108 ;  /* 0x0001506c04002986 */ /* 0x000fe2000c101524 */
[----:B------:R-:W-:Y:S01]  /*151b0*/  ISETP.GT.AND P2, PT, R0, 0xa9, P0 ;  /* 0x000000a90000780c */ /* 0x000fe20000744270 */
[-C--:B------:R-:W-:Y:S01]  /*151c0*/  FMUL R110, R110, R2.reuse ;  /* 0x000000026e6e7220 */ /* 0x080fe20000400000 */
[-C--:B------:R-:W-:Y:S01]  /*151d0*/  FMUL R111, R111, R2.reuse ;  /* 0x000000026f6f7220 */ /* 0x080fe20000400000 */
[----:B------:R-:W-:Y:S01]  /*151e0*/  FMUL R112, R112, R2 ;  /* 0x0000000270707220 */ /* 0x000fe20000400000 */
[----:B------:R-:W-:Y:S02]  /*151f0*/  F2FP.BF16.F32.PACK_AB R109, RZ, R109 ;  /* 0x0000006dff6d723e */ /* 0x000fe400000010ff */
[----:B------:R-:W-:-:S02]  /*15200*/  F2FP.BF16.F32.PACK_AB R110, RZ, R110 ;  /* 0x0000006eff6e723e */ /* 0x000fc400000010ff */
[----:B------:R-:W-:Y:S02]  /*15210*/  F2FP.BF16.F32.PACK_AB R111, RZ, R111 ;  /* 0x0000006fff6f723e */ /* 0x000fe400000010ff */
[----:B------:R-:W-:Y:S01]  /*15220*/  F2FP.BF16.F32.PACK_AB R112, RZ, R112 ;  /* 0x00000070ff70723e */ /* 0x000fe200000010ff */
[----:B------:R-:W-:Y:S04]  /*15230*/  @P3 STG.E.U16 desc[UR36][R4.64+0x152], R109 ;  /* 0x0001526d04003986 */ /* 0x000fe8000c101524 */
[----:B------:R-:W-:Y:S01]  /*15240*/  @P4 STG.E.U16 desc[UR36][R6.64+0x150], R110 ;  /* 0x0001506e06004986 */ /* 0x000fe2000c101524 */
[----:B------:R-:W-:-:S03]  /*15250*/  ISETP.GT.AND P4, PT, R0, 0xb1, P0 ;  /* 0x000000b10000780c */ /* 0x000fc60000784270 */
[----:B------:R-:W-:Y:S01]  /*15260*/  @P2 STG.E.U16 desc[UR36][R6.64+0x152], R111 ;  /* 0x0001526f06002986 */ /* 0x000fe2000c101524 */
[----:B------:R-:W-:-:S03]  /*15270*/  ISETP.GT.AND P2, PT, R0, 0xb1, P1 ;  /* 0x000000b10000780c */ /* 0x000fc60000f44270 */
[----:B------:R-:W-:Y:S01]  /*15280*/  @P5 STG.E.U16 desc[UR36][R4.64+0x160], R112 ;  /* 0x0001607004005986 */ /* 0x000fe2000c101524 */
[C---:B------:R-:W-:Y:S01]  /*15290*/  ISETP.GT.AND P5, PT, R0.reuse, 0xb0, P0 ;  /* 0x000000b00000780c */ /* 0x040fe200007a4270 */
[-C--:B------:R-:W-:Y:S01]  /*152a0*/  FMUL R113, R113, R2.reuse ;  /* 0x0000000271717220 */ /* 0x080fe20000400000 */
[----:B------:R-:W-:Y:S01]  /*152b0*/  ISETP.GT.AND P3, PT, R0, 0xb8, P1 ;  /* 0x000000b80000780c */ /* 0x000fe20000f64270 */
[-C--:B------:R-:W-:Y:S01]  /*152c0*/  FMUL R114, R114, R2.reuse ;  /* 0x0000000272727220 */ /* 0x080fe20000400000 */
[C---:B------:R-:W-:Y:S01]  /*152d0*/  ISETP.GT.AND P1, PT, R0.reuse, 0xb9, P1 ;  /* 0x000000b90000780c */ /* 0x040fe20000f24270 */
[-C--:B------:R-:W-:Y:S01]  /*152e0*/  FMUL R115, R115, R2.reuse ;  /* 0x0000000273737220 */ /* 0x080fe20000400000 */
[----:B------:R-:W-:Y:S01]  /*152f0*/  ISETP.GT.AND P6, PT, R0, 0xb8, P0 ;  /* 0x000000b80000780c */ /* 0x000fe200007c4270 */
[-C--:B------:R-:W-:Y:S01]  /*15300*/  FMUL R116, R116, R2.reuse ;  /* 0x0000000274747220 */ /* 0x080fe20000400000 */
[----:B------:R-:W-:Y:S01]  /*15310*/  FMUL R117, R117, R2 ;  /* 0x0000000275757220 */ /* 0x000fe20000400000 */
[----:B------:R-:W-:-:S02]  /*15320*/  F2FP.BF16.F32.PACK_AB R113, RZ, R113 ;  /* 0x00000071ff71723e */ /* 0x000fc400000010ff */
[----:B------:R-:W-:Y:S02]  /*15330*/  F2FP.BF16.F32.PACK_AB R114, RZ, R114 ;  /* 0x00000072ff72723e */ /* 0x000fe400000010ff */
[----:B------:R-:W-:Y:S02]  /*15340*/  F2FP.BF16.F32.PACK_AB R115, RZ, R115 ;  /* 0x00000073ff73723e */ /* 0x000fe400000010ff */
[----:B------:R-:W-:Y:S02]  /*15350*/  ISETP.GT.AND P0, PT, R0, 0xb9, P0 ;  /* 0x000000b90000780c */ /* 0x000fe40000704270 */
[----:B------:R-:W-:Y:S01]  /*15360*/  F2FP.BF16.F32.PACK_AB R116, RZ, R116 ;  /* 0x00000074ff74723e */ /* 0x000fe200000010ff */
[-C--:B------:R-:W-:Y:S01]  /*15370*/  FMUL R118, R118, R2.reuse ;  /* 0x0000000276767220 */ /* 0x080fe20000400000 */
[----:B------:R-:W-:Y:S01]  /*15380*/  F2FP.BF16.F32.PACK_AB R117, RZ, R117 ;  /* 0x00000075ff75723e */ /* 0x000fe200000010ff */
[----:B------:R-:W-:Y:S01]  /*15390*/  @P2 STG.E.U16 desc[UR36][R4.64+0x162], R113 ;  /* 0x0001627104002986 */ /* 0x000fe2000c101524 */
[----:B------:R-:W-:-:S03]  /*153a0*/  FMUL R119, R119, R2 ;  /* 0x0000000277777220 */ /* 0x000fc60000400000 */
[----:B------:R-:W-:Y:S01]  /*153b0*/  @P5 STG.E.U16 desc[UR36][R6.64+0x160], R114 ;  /* 0x0001607206005986 */ /* 0x000fe2000c101524 */
[----:B------:R-:W-:-:S03]  /*153c0*/  F2FP.BF16.F32.PACK_AB R118, RZ, R118 ;  /* 0x00000076ff76723e */ /* 0x000fc600000010ff */
[----:B------:R-:W-:Y:S01]  /*153d0*/  @P4 STG.E.U16 desc[UR36][R6.64+0x162], R115 ;  /* 0x0001627306004986 */ /* 0x000fe2000c101524 */
[----:B------:R-:W-:-:S03]  /*153e0*/  F2FP.BF16.F32.PACK_AB R119, RZ, R119 ;  /* 0x00000077ff77723e */ /* 0x000fc600000010ff */
[----:B------:R-:W-:Y:S04]  /*153f0*/  @P3 STG.E.U16 desc[UR36][R4.64+0x170], R116 ;  /* 0x0001707404003986 */ /* 0x000fe8000c101524 */
[----:B------:R1:W-:Y:S02]  /*15400*/  @P1 STG.E.U16 desc[UR36][R4.64+0x172], R117 ;  /* 0x0001727504001986 */ /* 0x0003e4000c101524 */
[----:B-1----:R-:W-:Y:S02]  /*15410*/  @P6 IMAD.MOV.U32 R4, RZ, RZ, R6 ;  /* 0x000000ffff046224 */ /* 0x002fe400078e0006 */
[----:B------:R-:W-:-:S05]  /*15420*/  @P6 IMAD.MOV.U32 R5, RZ, RZ, R7 ;  /* 0x000000ffff056224 */ /* 0x000fca00078e0007 */
[----:B------:R0:W-:Y:S04]  /*15430*/  @P6 STG.E.U16 desc[UR36][R4.64+0x170], R118 ;  /* 0x0001707604006986 */ /* 0x0001e8000c101524 */
[----:B------:R0:W-:Y:S02]  /*15440*/  @P0 STG.E.U16 desc[UR36][R6.64+0x172], R119 ;  /* 0x0001727706000986 */ /* 0x0001e4000c101524 */
.L_x_605:
[----:B------:R-:W-:Y:S05]  /*15450*/  BSYNC B0 ;  /* 0x0000000000007941 */ /* 0x000fea0003800000 */
.L_x_33:
[----:B0-----:R-:W2:Y:S04]  /*15460*/  LDL.LU R5, [R1+0x184] ;  /* 0x0001840001057983 */ /* 0x001ea80000300800 */
[----:B------:R-:W2:Y:S01]  /*15470*/  LDL.LU R4, [R1+0x188] ;  /* 0x0001880001047983 */ /* 0x000ea20000300800 */
[----:B------:R-:W-:Y:S01]  /*15480*/  ULDC UR4, c[0x0][0xc] ;  /* 0x0000030000047ab9 */ /* 0x000fe20000000800 */
[----:B------:R-:W-:Y:S01]  /*15490*/  ULDC UR5, c[0x0][0x10] ;  /* 0x0000040000057ab9 */ /* 0x000fe20000000800 */
[----:B------:R-:W2:Y:S01]  /*154a0*/  LDC R3, c[0x0][0x14] ;  /* 0x00000500ff037b82 */ /* 0x000ea20000000800 */
[----:B------:R-:W-:Y:S01]  /*154b0*/  UIMAD.WIDE.U32 UR4, UR4, UR5, URZ ;  /* 0x00000005040472a5 */ /* 0x000fe2000f8e003f */
[----:B----4-:R-:W-:Y:S01]  /*154c0*/  PRMT R0, RZ, 0x7610, R0 ;  /* 0x00007610ff007816 */ /* 0x010fe20000000000 */
[----:B------:R-:W-:Y:S01]  /*154d0*/  UMOV UR42, 0xffffffff ;  /* 0xffffffff002a7882 */ /* 0x000fe20000000000 */
[----:B------:R-:W-:-:S03]  /*154e0*/  UMOV UR43, 0xffffffff ;  /* 0xffffffff002b7882 */ /* 0x000fc60000000000 */
[----:B--2---:R-:W-:-:S04]  /*154f0*/  IMAD.WIDE.U32 R4, R3, UR4, R4 ;  /* 0x0000000403047c25 */ /* 0x004fc8000f8e0004 */
[----:B------:R-:W-:Y:S01]  /*15500*/  IMAD R3, R3, UR5, RZ ;  /* 0x0000000503037c24 */ /* 0x000fe2000f8e02ff */
[----:B------:R-:W-:Y:S01]  /*15510*/  ULDC.64 UR4, c[0x0][0x650] ;  /* 0x0001940000047ab9 */ /* 0x000fe20000000a00 */
[----:B------:R-:W-:Y:S01]  /*15520*/  IMAD.MOV.U32 R7, RZ, RZ, R4 ;  /* 0x000000ffff077224 */ /* 0x000fe200078e0004 */
[----:B------:R-:W-:Y:S01]  /*15530*/  ISETP.GE.U32.AND P0, PT, R4, UR4, PT ;  /* 0x0000000404007c0c */ /* 0x000fe2000bf06070 */
[----:B------:R-:W-:-:S05]  /*15540*/  IMAD.IADD R6, R5, 0x1, R3 ;  /* 0x0000000105067824 */ /* 0x000fca00078e0203 */
[----:B------:R0:W-:Y:S01]  /*15550*/  STL [R1+0x184], R6 ;  /* 0x0001840601007387 */ /* 0x0001e20000100800 */
[----:B------:R-:W-:-:S03]  /*15560*/  ISETP.GE.U32.AND.EX P0, PT, R6, UR5, PT, P0 ;  /* 0x0000000506007c0c */ /* 0x000fc6000bf06100 */
[----:B------:R0:W-:Y:S10]  /*15570*/  STL [R1+0x188], R7 ;  /* 0x0001880701007387 */ /* 0x0001f40000100800 */
[----:B0-----:R-:W-:Y:S05]  /*15580*/  @P0 BRA `(.L_x_606) ;  /* 0x0000000400880947 */ /* 0x001fea0003800000 */
[----:B------:R-:W0:Y:S01]  /*15590*/  S2UR UR6, SR_CTAID.X ;  /* 0x00000000000679c3 */ /* 0x000e220000002500 */
[----:B------:R-:W-:Y:S01]  /*155a0*/  ULDC.64 UR12, c[0x0][0x628] ;  /* 0x00018a00000c7ab9 */ /* 0x000fe20000000a00 */
[----:B------:R-:W-:Y:S01]  /*155b0*/  ULDC UR4, c[0x0][0x150] ;  /* 0x0000540000047ab9 */ /* 0x000fe20000000800 */
[----:B------:R-:W-:Y:S01]  /*155c0*/  ISETP.NE.U32.AND P0, PT, RZ, UR12, PT ;  /* 0x0000000cff007c0c */ /* 0x000fe2000bf05070 */
[----:B------:R-:W-:Y:S01]  /*155d0*/  ULDC UR15, c[0x0][0x630] ;  /* 0x00018c00000f7ab9 */ /* 0x000fe20000000800 */
[C---:B------:R-:W-:Y:S01]  /*155e0*/  R2UR UR16, R7.reuse ;  /* 0x00000000071072ca */ /* 0x040fe200000e0000 */
[----:B------:R-:W-:Y:S01]  /*155f0*/  ULDC UR19, c[0x0][0x154] ;  /* 0x0000550000137ab9 */ /* 0x000fe20000000800 */
[----:B------:R-:W-:Y:S01]  /*15600*/  ISETP.NE.AND.EX P0, PT, RZ, UR13, PT, P0 ;  /* 0x0000000dff007c0c */ /* 0x000fe2000bf05300 */
[----:B------:R-:W2:Y:S01]  /*15610*/  S2UR UR18, SR_CTAID.Y ;  /* 0x00000000001279c3 */ /* 0x000ea20000002600 */
[----:B------:R-:W-:Y:S02]  /*15620*/  R2UR UR17, R6 ;  /* 0x00000000061172ca */ /* 0x000fe400000e0000 */
[----:B------:R-:W-:-:S02]  /*15630*/  R2UR UR10, R7 ;  /* 0x00000000070a72ca */ /* 0x000fc400000e0000 */
[----:B------:R-:W-:Y:S02]  /*15640*/  R2UR UR11, R6 ;  /* 0x00000000060b72ca */ /* 0x000fe400000e0000 */
[----:B0-----:R-:W-:-:S05]  /*15650*/  I2FP.F32.U32 R0, UR6 ;  /* 0x0000000600007c45 */ /* 0x001fca0008201000 */
[----:B------:R-:W-:-:S04]  /*15660*/  FMUL R0, R0, UR4 ;  /* 0x0000000400007c20 */ /* 0x000fc80008400000 */
[----:B------:R0:W4:Y:S01]  /*15670*/  F2I.U32.TRUNC.NTZ R3, R0 ;  /* 0x0000000000037305 */ /* 0x000122000020f000 */
[----:B--2---:R-:W-:Y:S05]  /*15680*/  @!P0 BRA `(.L_x_607) ;  /* 0x0000000000308947 */ /* 0x004fea0003800000 */
        /* <DEDUP_REMOVED lines=12> */
.L_x_607:
[----:B------:R-:W-:Y:S01]  /*15750*/  USHF.R.U64 UR43, UR10, UR15, UR11 ;  /* 0x0000000f0a2b7299 */ /* 0x000fe2000800120b */
[----:B0-----:R-:W-:Y:S01]  /*15760*/  I2FP.F32.U32 R0, UR18 ;  /* 0x0000001200007c45 */ /* 0x001fe20008201000 */
[----:B------:R-:W-:Y:S02]  /*15770*/  USHF.R.U32.HI UR4, URZ, UR15, UR11 ;  /* 0x0000000f3f047299 */ /* 0x000fe4000801160b */
[----:B------:R-:W-:Y:S02]  /*15780*/  UIADD3 UR10, UP0, URZ, -UR43, URZ ;  /* 0x8000002b3f0a7290 */ /* 0x000fe4000ff1e03f */
[----:B------:R-:W-:Y:S01]  /*15790*/  FMUL R0, R0, UR19 ;  /* 0x0000001300007c20 */ /* 0x000fe20008400000 */
[----:B------:R-:W-:Y:S01]  /*157a0*/  ULDC.64 UR12, c[0x0][0x620] ;  /* 0x00018800000c7ab9 */ /* 0x000fe20000000a00 */
[----:B------:R-:W-:Y:S01]  /*157b0*/  UIADD3.X UR4, URZ, ~UR4, URZ, UP0, !UPT ;  /* 0x800000043f047290 */ /* 0x000fe200087fe43f */
[----:B------:R-:W-:Y:S01]  /*157c0*/  UMOV UR8, UR16 ;  /* 0x0000001000087c82 */ /* 0x000fe20008000000 */
[----:B------:R-:W-:-:S02]  /*157d0*/  UMOV UR9, UR17 ;  /* 0x0000001100097c82 */ /* 0x000fc40008000000 */
[----:B------:R-:W-:Y:S01]  /*157e0*/  UIMAD UR4, UR4, UR12, URZ ;  /* 0x0000000c040472a4 */ /* 0x000fe2000f8e023f */
[----:B------:R-:W0:Y:S01]  /*157f0*/  F2I.U32.TRUNC.NTZ R0, R0 ;  /* 0x0000000000007305 */ /* 0x000e22000020f000 */
[----:B------:R-:W-:Y:S01]  /*15800*/  UIMAD.WIDE.U32 UR8, UR10, UR12, UR8 ;  /* 0x0000000c0a0872a5 */ /* 0x000fe2000f8e0008 */
[----:B----4-:R-:W-:Y:S01]  /*15810*/  R2UR UR12, R3 ;  /* 0x00000000030c72ca */ /* 0x010fe200000e0000 */
[----:B------:R-:W-:Y:S01]  /*15820*/  UIMAD UR10, UR10, UR13, UR4 ;  /* 0x0000000d0a0a72a4 */ /* 0x000fe2000f8e0204 */
[----:B------:R-:W-:Y:S01]  /*15830*/  ULDC UR11, c[0x0][0x618] ;  /* 0x00018600000b7ab9 */ /* 0x000fe20000000800 */
[----:B------:R-:W-:Y:S02]  /*15840*/  ULDC UR21, c[0x0][0x658] ;  /* 0x0001960000157ab9 */ /* 0x000fe40000000800 */
[----:B------:R-:W-:Y:S01]  /*15850*/  UIADD3 UR9, UR9, UR10, URZ ;  /* 0x0000000a09097290 */ /* 0x000fe2000fffe03f */
[----:B------:R-:W-:Y:S01]  /*15860*/  UMOV UR15, 0xffffffff ;  /* 0xffffffff000f7882 */ /* 0x000fe20000000000 */
[----:B------:R-:W-:Y:S01]  /*15870*/  ULDC.64 UR4, c[0x0][0x640] ;  /* 0x0001900000047ab9 */ /* 0x000fe20000000a00 */
[----:B------:R-:W-:Y:S01]  /*15880*/  USHF.L.U32 UR15, UR15, UR21, URZ ;  /* 0x000000150f0f7299 */ /* 0x000fe2000800063f */
[----:B------:R-:W-:Y:S01]  /*15890*/  ISETP.NE.U32.AND P0, PT, RZ, UR4, PT ;  /* 0x00000004ff007c0c */ /* 0x000fe2000bf05070 */
[----:B------:R-:W-:-:S02]  /*158a0*/  USHF.R.U64 UR16, UR8, UR11, UR9 ;  /* 0x0000000b08107299 */ /* 0x000fc40008001209 */
[----:B------:R-:W-:Y:S01]  /*158b0*/  USHF.R.U32.HI UR8, URZ, UR11, UR9 ;  /* 0x0000000b3f087299 */ /* 0x000fe20008011609 */
[----:B0-----:R-:W-:Y:S01]  /*158c0*/  R2UR UR14, R0 ;  /* 0x00000000000e72ca */ /* 0x001fe200000e0000 */
[----:B------:R-:W-:Y:S01]  /*158d0*/  ULDC UR17, c[0x0][0x608] ;  /* 0x0001820000117ab9 */ /* 0x000fe20000000800 */
[----:B------:R-:W-:Y:S01]  /*158e0*/  ULOP3.LUT UR41, URZ, UR15, URZ, 0x33, !UPT ;  /* 0x0000000f3f297292 */ /* 0x000fe2000f8e333f */
[----:B------:R-:W-:Y:S01]  /*158f0*/  ISETP.NE.AND.EX P0, PT, RZ, UR5, PT, P0 ;  /* 0x00000005ff007c0c */ /* 0x000fe2000bf05300 */
[----:B------:R-:W-:Y:S02]  /*15900*/  USHF.R.U64 UR15, UR16, UR17, UR8 ;  /* 0x00000011100f7299 */ /* 0x000fe40008001208 */
[----:B------:R-:W-:Y:S02]  /*15910*/  USHF.R.U32.HI UR8, URZ, UR17, UR8 ;  /* 0x000000113f087299 */ /* 0x000fe40008011608 */
[----:B------:R-:W-:Y:S02]  /*15920*/  UIADD3 UR12, -UR12, URZ, URZ ;  /* 0x0000003f0c0c7290 */ /* 0x000fe4000fffe13f */
[----:B------:R-:W-:Y:S01]  /*15930*/  USHF.R.U64 UR17, UR15, UR21, UR8 ;  /* 0x000000150f117299 */ /* 0x000fe20008001208 */
[----:B------:R-:W-:Y:S01]  /*15940*/  UMOV UR19, 0x1 ;  /* 0x0000000100137882 */ /* 0x000fe20000000000 */
[----:B------:R-:W-:Y:S01]  /*15950*/  ULDC UR13, c[0x0][0x144] ;  /* 0x00005100000d7ab9 */ /* 0x000fe20000000800 */
[----:B------:R-:W-:Y:S01]  /*15960*/  ULDC UR7, c[0x0][0x600] ;  /* 0x0001800000077ab9 */ /* 0x000fe20000000800 */
[----:B------:R-:W-:-:S02]  /*15970*/  USHF.L.U32 UR24, UR19, UR21, URZ ;  /* 0x0000001513187299 */ /* 0x000fc4000800063f */
[----:B------:R-:W-:Y:S02]  /*15980*/  USHF.R.U32.HI UR8, URZ, UR21, UR8 ;  /* 0x000000153f087299 */ /* 0x000fe40008011608 */
[----:B------:R-:W-:Y:S02]  /*15990*/  UIMAD UR21, UR13, UR12, UR6 ;  /* 0x0000000c0d1572a4 */ /* 0x000fe4000f8e0206 */
[----:B------:R-:W-:Y:S02]  /*159a0*/  UIADD3 UR20, UR7, -0x1, URZ ;  /* 0xffffffff07147890 */ /* 0x000fe4000fffe03f */
[----:B------:R-:W-:Y:S01]  /*159b0*/  UIADD3 UR19, -UR14, URZ, URZ ;  /* 0x0000003f0e137290 */ /* 0x000fe2000fffe13f */
[----:B------:R-:W-:Y:S01]  /*159c0*/  ULDC UR25, c[0x0][0x148] ;  /* 0x0000520000197ab9 */ /* 0x000fe20000000800 */
[----:B------:R-:W-:Y:S01]  /*159d0*/  ULDC UR22, c[0x0][0x648] ;  /* 0x0001920000167ab9 */ /* 0x000fe20000000800 */
[----:B------:R-:W-:Y:S01]  /*159e0*/  ULDC UR23, c[0x0][0x638] ;  /* 0x00018e0000177ab9 */ /* 0x000fe20000000800 */
        /* <DEDUP_REMOVED lines=14> */
.L_x_608:
[----:B------:R-:W-:Y:S01]  /*15ad0*/  UISETP.NE.AND UP0, UPT, UR46, URZ, UPT ;  /* 0x0000003f2e00728c */ /* 0x000fe2000bf05270 */
[----:B------:R-:W-:Y:S01]  /*15ae0*/  IMAD.MOV.U32 R0, RZ, RZ, 0x1 ;  /* 0x00000001ff007424 */ /* 0x000fe200078e00ff */
[----:B------:R-:W-:Y:S02]  /*15af0*/  USHF.R.U64 UR4, UR6, UR22, UR8 ;  /* 0x0000001606047299 */ /* 0x000fe40008001208 */
[----:B------:R-:W-:Y:S02]  /*15b00*/  ULOP3.LUT UR41, UR15, UR41, URZ, 0xc0, !UPT ;  /* 0x000000290f297292 */ /* 0x000fe4000f8ec03f */
[----:B------:R-:W-:Y:S02]  /*15b10*/  UIADD3 UR5, -UR4, URZ, URZ ;  /* 0x0000003f04057290 */ /* 0x000fe4000fffe13f */
[----:B------:R-:W-:Y:S02]  /*15b20*/  UIMAD UR41, UR24, UR4, UR41 ;  /* 0x00000004182972a4 */ /* 0x000fe4000f8e0229 */
[----:B------:R-:W-:-:S02]  /*15b30*/  ULOP3.LUT UR16, UR16, UR20, URZ, 0xc0, !UPT ;  /* 0x0000001410107292 */ /* 0x000fc4000f8ec03f */
[----:B------:R-:W-:Y:S02]  /*15b40*/  @UP0 UIMAD UR21, UR25, UR19, UR18 ;  /* 0x00000013191502a4 */ /* 0x000fe4000f8e0212 */
[----:B------:R-:W-:-:S03]  /*15b50*/  UIMAD UR4, UR5, UR23, UR17 ;  /* 0x00000017050472a4 */ /* 0x000fc6000f8e0211 */
[----:B------:R-:W-:Y:S01]  /*15b60*/  ULDC UR5, c[0x0][0x610] ;  /* 0x0001840000057ab9 */ /* 0x000fe20000000800 */
[----:B------:R-:W-:Y:S02]  /*15b70*/  UIMAD UR4, UR4, UR7, UR16 ;  /* 0x00000007040472a4 */ /* 0x000fe4000f8e0210 */
[----:B------:R-:W-:-:S04]  /*15b80*/  UIMAD UR41, UR41, UR5, UR21 ;  /* 0x00000005292972a4 */ /* 0x000fc8000f8e0215 */
[----:B------:R-:W-:Y:S02]  /*15b90*/  USEL UR42, UR4, UR41, !UP0 ;  /* 0x00000029042a7287 */ /* 0x000fe4000c000000 */
[----:B------:R-:W-:-:S12]  /*15ba0*/  USEL UR41, UR41, UR4, !UP0 ;  /* 0x0000000429297287 */ /* 0x000fd8000c000000 */
.L_x_606:
[----:B------:R-:W-:-:S13]  /*15bb0*/  LOP3.LUT P0, RZ, R0, 0xff, RZ, 0xc0, !PT ;  /* 0x000000ff00ff7812 */ /* 0x000fda000780c0ff */
[----:B------:R-:W-:Y:S05]  /*15bc0*/  @P0 BRA `(.L_x_609) ;  /* 0xfffffeb800480947 */ /* 0x000fea000383ffff */
[----:B------:R-:W-:Y:S05]  /*15bd0*/  EXIT ;  /* 0x000000000000794d */ /* 0x000fea0003800000 */
.L_x_8:
[----:B------:R-:W2:Y:S01]  /*15be0*/  LDL R5, [R1+0x188] ;  /* 0x0001880001057983 */ /* 0x000ea20000100800 */
[----:B------:R-:W-:-:S03]  /*15bf0*/  ULDC.64 UR4, c[0x0][0x650] ;  /* 0x0001940000047ab9 */ /* 0x000fc60000000a00 */
[----:B------:R-:W3:Y:S01]  /*15c00*/  LDL R4, [R1+0x184] ;  /* 0x0001840001047983 */ /* 0x000ee20000100800 */
[----:B------:R-:W-:Y:S01]  /*15c10*/  PRMT R0, RZ, 0x7610, R0 ;  /* 0x00007610ff007816 */ /* 0x000fe20000000000 */
[----:B------:R-:W-:Y:S02]  /*15c20*/  IMAD.MOV.U32 R2, RZ, RZ, -0x1 ;  /* 0xffffffffff027424 */ /* 0x000fe400078e00ff */
[----:B------:R-:W-:Y:S02]  /*15c30*/  IMAD.MOV.U32 R3, RZ, RZ, -0x1 ;  /* 0xffffffffff037424 */ /* 0x000fe400078e00ff */
[----:B------:R-:W-:Y:S01]  /*15c40*/  IMAD.MOV.U32 R9, RZ, RZ, -0x1 ;  /* 0xffffffffff097424 */ /* 0x000fe200078e00ff */
[----:B--2---:R-:W-:-:S04]  /*15c50*/  ISETP.GE.U32.AND P0, PT, R5, UR4, PT ;  /* 0x0000000405007c0c */ /* 0x004fc8000bf06070 */
[----:B---3--:R-:W-:-:S13]  /*15c60*/  ISETP.GE.U32.AND.EX P0, PT, R4, UR5, PT, P0 ;  /* 0x0000000504007c0c */ /* 0x008fda000bf06100 */
        /* <DEDUP_REMOVED lines=21> */
.L_x_611:
[----:B------:R-:W-:Y:S01]  /*15dc0*/  USHF.R.U64 UR4, UR14, UR19, UR15 ;  /* 0x000000130e047299 */ /* 0x000fe2000800120f */
[----:B------:R-:W-:Y:S01]  /*15dd0*/  R2UR UR7, R4 ;  /* 0x00000000040772ca */ /* 0x000fe200000e0000 */
[----:B------:R-:W-:Y:S02]  /*15de0*/  USHF.R.U32.HI UR5, URZ, UR19, UR15 ;  /* 0x000000133f057299 */ /* 0x000fe4000801160f */
[----:B------:R-:W-:Y:S01]  /*15df0*/  UIADD3 UR13, UP0, URZ, -UR4, URZ ;  /* 0x800000043f0d7290 */ /* 0x000fe2000ff1e03f */
[----:B------:R-:W-:Y:S01]  /*15e00*/  ULDC.64 UR14, c[0x0][0x620] ;  /* 0x00018800000e7ab9 */ /* 0x000fe20000000a00 */
[----:B------:R-:W-:Y:S02]  /*15e10*/  UMOV UR6, UR20 ;  /* 0x0000001400067c82 */ /* 0x000fe40008000000 */
[----:B------:R-:W-:Y:S02]  /*15e20*/  UIADD3.X UR5, URZ, ~UR5, URZ, UP0, !UPT ;  /* 0x800000053f057290 */ /* 0x000fe400087fe43f */
[----:B------:R-:W-:-:S02]  /*15e30*/  UISETP.NE.AND UP1, UPT, UR46, URZ, UPT ;  /* 0x0000003f2e00728c */ /* 0x000fc4000bf25270 */
[----:B------:R-:W-:Y:S02]  /*15e40*/  UIMAD UR5, UR5, UR14, URZ ;  /* 0x0000000e050572a4 */ /* 0x000fe4000f8e023f */
[----:B------:R-:W-:Y:S02]  /*15e50*/  UIMAD.WIDE.U32 UR6, UR13, UR14, UR6 ;  /* 0x0000000e0d0672a5 */ /* 0x000fe4000f8e0006 */
[----:B------:R-:W-:Y:S01]  /*15e60*/  UIMAD UR5, UR13, UR15, UR5 ;  /* 0x0000000f0d0572a4 */ /* 0x000fe2000f8e0205 */
[----:B------:R-:W-:Y:S02]  /*15e70*/  ULDC UR14, c[0x0][0x608] ;  /* 0x00018200000e7ab9 */ /* 0x000fe40000000800 */
[----:B------:R-:W-:Y:S01]  /*15e80*/  ULDC UR13, c[0x0][0x618] ;  /* 0x00018600000d7ab9 */ /* 0x000fe20000000800 */
[----:B------:R-:W-:Y:S01]  /*15e90*/  UIADD3 UR5, UR7, UR5, URZ ;  /* 0x0000000507057290 */ /* 0x000fe2000fffe03f */
[----:B------:R-:W-:Y:S01]  /*15ea0*/  ULDC UR22, c[0x0][0x658] ;  /* 0x0001960000167ab9 */ /* 0x000fe20000000800 */
[----:B------:R-:W-:-:S02]  /*15eb0*/  @UP1 UIMAD UR8, UR11, UR12, UR10 ;  /* 0x0000000c0b0812a4 */ /* 0x000fc4000f8e020a */
[----:B------:R-:W-:Y:S02]  /*15ec0*/  USHF.R.U64 UR17, UR6, UR13, UR5 ;  /* 0x0000000d06117299 */ /* 0x000fe40008001205 */
[----:B------:R-:W-:Y:S01]  /*15ed0*/  USHF.R.U32.HI UR5, URZ, UR13, UR5 ;  /* 0x0000000d3f057299 */ /* 0x000fe20008011605 */
[----:B------:R-:W-:Y:S01]  /*15ee0*/  ULDC.64 UR6, c[0x0][0x640] ;  /* 0x0001900000067ab9 */ /* 0x000fe20000000a00 */
[----:B------:R-:W-:Y:S01]  /*15ef0*/  UMOV UR10, 0xffffffff ;  /* 0xffffffff000a7882 */ /* 0x000fe20000000000 */
[----:B------:R-:W-:Y:S01]  /*15f00*/  ISETP.NE.U32.AND P0, PT, RZ, UR6, PT ;  /* 0x00000006ff007c0c */ /* 0x000fe2000bf05070 */
[----:B------:R-:W-:Y:S02]  /*15f10*/  USHF.R.U64 UR18, UR17, UR14, UR5 ;  /* 0x0000000e11127299 */ /* 0x000fe40008001205 */
[----:B------:R-:W-:Y:S01]  /*15f20*/  USHF.R.U32.HI UR5, URZ, UR14, UR5 ;  /* 0x0000000e3f057299 */ /* 0x000fe20008011605 */
[----:B------:R-:W-:Y:S01]  /*15f30*/  ISETP.NE.AND.EX P0, PT, RZ, UR7, PT, P0 ;  /* 0x00000007ff007c0c */ /* 0x000fe2000bf05300 */
[----:B------:R-:W-:-:S02]  /*15f40*/  USHF.L.U32 UR11, UR10, UR22, URZ ;  /* 0x000000160a0b7299 */ /* 0x000fc4000800063f */
[----:B------:R-:W-:Y:S01]  /*15f50*/  USHF.R.U64 UR19, UR18, UR22, UR5 ;  /* 0x0000001612137299 */ /* 0x000fe20008001205 */
[----:B------:R-:W-:Y:S01]  /*15f60*/  ULDC UR20, c[0x0][0x600] ;  /* 0x0001800000147ab9 */ /* 0x000fe20000000800 */
[----:B------:R-:W-:Y:S02]  /*15f70*/  USHF.R.U32.HI UR10, URZ, UR22, UR5 ;  /* 0x000000163f0a7299 */ /* 0x000fe40008011605 */
[----:B------:R-:W-:Y:S02]  /*15f80*/  UIADD3 UR21, UR20, -0x1, URZ ;  /* 0xffffffff14157890 */ /* 0x000fe4000fffe03f */
[----:B------:R-:W-:Y:S01]  /*15f90*/  ULOP3.LUT UR26, URZ, UR11, URZ, 0x33, !UPT ;  /* 0x0000000b3f1a7292 */ /* 0x000fe2000f8e333f */
        /* <DEDUP_REMOVED lines=17> */
.L_x_612:
[----:B------:R-:W-:Y:S01]  /*160b0*/  USHF.R.U64 UR6, UR5, UR23, UR10 ;  /* 0x0000001705067299 */ /* 0x000fe2000800120a */
[----:B------:R-:W-:Y:S01]  /*160c0*/  IMAD.MOV.U32 R0, RZ, RZ, 0x1 ;  /* 0x00000001ff007424 */ /* 0x000fe200078e00ff */
[----:B------:R-:W-:Y:S01]  /*160d0*/  USHF.L.U32 UR25, UR25, UR22, URZ ;  /* 0x0000001619197299 */ /* 0x000fe2000800063f */
[----:B------:R-:W-:Y:S01]  /*160e0*/  IMAD.U32 R9, RZ, RZ, UR4 ;  /* 0x00000004ff097e24 */ /* 0x000fe2000f8e00ff */
[----:B------:R-:W-:Y:S02]  /*160f0*/  ULOP3.LUT UR5, UR18, UR26, URZ, 0xc0, !UPT ;  /* 0x0000001a12057292 */ /* 0x000fe4000f8ec03f */
[----:B------:R-:W-:Y:S02]  /*16100*/  UIADD3 UR7, -UR6, URZ, URZ ;  /* 0x0000003f06077290 */ /* 0x000fe4000fffe13f */
[----:B------:R-:W-:Y:S02]  /*16110*/  UIMAD UR6, UR25, UR6, UR5 ;  /* 0x00000006190672a4 */ /* 0x000fe4000f8e0205 */
[----:B------:R-:W-:-:S02]  /*16120*/  ULOP3.LUT UR17, UR17, UR21, URZ, 0xc0, !UPT ;  /* 0x0000001511117292 */ /* 0x000fc4000f8ec03f */
[----:B------:R-:W-:Y:S02]  /*16130*/  UIMAD UR5, UR7, UR24, UR19 ;  /* 0x00000018070572a4 */ /* 0x000fe4000f8e0213 */
[----:B------:R-:W-:Y:S01]  /*16140*/  UISETP.NE.AND UP0, UPT, UR46, URZ, UPT ;  /* 0x0000003f2e00728c */ /* 0x000fe2000bf05270 */
[----:B------:R-:W-:Y:S01]  /*16150*/  ULDC UR7, c[0x0][0x610] ;  /* 0x0001840000077ab9 */ /* 0x000fe20000000800 */
[----:B------:R-:W-:Y:S02]  /*16160*/  UIMAD UR5, UR5, UR20, UR17 ;  /* 0x00000014050572a4 */ /* 0x000fe4000f8e0211 */
[----:B------:R-:W-:-:S04]  /*16170*/  UIMAD UR8, UR6, UR7, UR8 ;  /* 0x00000007060872a4 */ /* 0x000fc8000f8e0208 */
[----:B------:R-:W-:Y:S02]  /*16180*/  USEL UR6, UR5, UR8, !UP0 ;  /* 0x0000000805067287 */ /* 0x000fe4000c000000 */
[----:B------:R-:W-:-:S04]  /*16190*/  USEL UR8, UR8, UR5, !UP0 ;  /* 0x0000000508087287 */ /* 0x000fc8000c000000 */
[----:B------:R-:W-:Y:S02]  /*161a0*/  IMAD.U32 R3, RZ, RZ, UR6 ;  /* 0x00000006ff037e24 */ /* 0x000fe4000f8e00ff */
[----:B------:R-:W-:-:S07]  /*161b0*/  IMAD.U32 R2, RZ, RZ, UR8 ;  /* 0x00000008ff027e24 */ /* 0x000fce000f8e00ff */
.L_x_610:
[----:B------:R-:W-:-:S08]  /*161c0*/  NOP ;  /* 0x0000000000007918 */ /* 0x000fd00000000000 */
[----:B0-----:R-:W0:-:S00]  /*161d0*/  USETMAXREG.DEALLOC.CTAPOOL 0x18 ;  /* 0x00000018000079c8 */ /* 0x001e0000080e0500 */
[----:B------:R-:W-:-:S13]  /*161e0*/  ISETP.NE.AND P0, PT, RZ, UR9, PT ;  /* 0x00000009ff007c0c */ /* 0x000fda000bf05270 */
[----:B------:R-:W-:Y:S05]  /*161f0*/  @P0 EXIT ;  /* 0x000000000000094d */ /* 0x000fea0003800000 */
[----:B0-----:R-:W-:Y:S01]  /*16200*/  LOP3.LUT P0, RZ, R0, 0xff, RZ, 0xc0, !PT ;  /* 0x000000ff00ff7812 */ /* 0x001fe2000780c0ff */
[----:B------:R-:W-:Y:S02]  /*16210*/  IMAD.MOV.U32 R0, RZ, RZ, 0x1 ;  /* 0x00000001ff007424 */ /* 0x000fe400078e00ff */
[----:B------:R-:W-:-:S10]  /*16220*/  IMAD.MOV.U32 R6, RZ, RZ, RZ ;  /* 0x000000ffff067224 */ /* 0x000fd400078e00ff */
[----:B------:R-:W-:Y:S05]  /*16230*/  @!P0 BRA `(.L_x_613) ;  /* 0x0000000c00708947 */ /* 0x000fea0003800000 */
[----:B------:R-:W0:Y:S01]  /*16240*/  S2R R10, SR_CgaCtaId ;  /* 0x00000000000a7919 */ /* 0x000e220000008800 */
[----:B------:R-:W-:Y:S01]  /*16250*/  ULDC UR4, c[0x0][0x28c] ;  /* 0x0000a30000047ab9 */ /* 0x000fe20000000800 */
[----:B------:R-:W-:Y:S01]  /*16260*/  ULDC UR5, c[0x0][0x600] ;  /* 0x0001800000057ab9 */ /* 0x000fe20000000800 */
[----:B------:R-:W-:Y:S01]  /*16270*/  UIADD3 UR9, UR4, 0xf, URZ ;  /* 0x0000000f04097890 */ /* 0x000fe2000fffe03f */
[----:B------:R-:W-:Y:S01]  /*16280*/  BSSY B0, `(.L_x_613) ;  /* 0x00000d7000007945 */ /* 0x000fe20003800000 */
[----:B------:R-:W-:Y:S01]  /*16290*/  ULDC UR7, c[0x0][0x658] ;  /* 0x0001960000077ab9 */ /* 0x000fe20000000800 */
[----:B------:R-:W-:Y:S01]  /*162a0*/  UMOV UR10, 0x1 ;  /* 0x00000001000a7882 */ /* 0x000fe20000000000 */
[----:B------:R-:W-:Y:S01]  /*162b0*/  UIADD3 UR4, UR5, -0x1, URZ ;  /* 0xffffffff05047890 */ /* 0x000fe2000fffe03f */
[----:B------:R-:W-:Y:S01]  /*162c0*/  IMAD.MOV.U32 R8, RZ, RZ, 0x1 ;  /* 0x00000001ff087424 */ /* 0x000fe200078e00ff */
[----:B------:R-:W-:Y:S01]  /*162d0*/  UMOV UR8, 0xffffffff ;  /* 0xffffffff00087882 */ /* 0x000fe20000000000 */
[----:B------:R-:W-:Y:S01]  /*162e0*/  USHF.L.U32 UR5, UR10, UR7, URZ ;  /* 0x000000070a057299 */ /* 0x000fe2000800063f */
[----:B------:R-:W-:Y:S01]  /*162f0*/  IMAD.MOV.U32 R0, RZ, RZ, 0x1 ;  /* 0x00000001ff007424 */ /* 0x000fe200078e00ff */
[----:B------:R-:W-:Y:S01]  /*16300*/  USHF.R.S32.HI UR10, URZ, 0x1f, UR9 ;  /* 0x0000001f3f0a7899 */ /* 0x000fe20008011409 */
[----:B------:R-:W-:Y:S01]  /*16310*/  IMAD.MOV.U32 R6, RZ, RZ, RZ ;  /* 0x000000ffff067224 */ /* 0x000fe200078e00ff */
[----:B------:R-:W-:Y:S01]  /*16320*/  ULDC UR6, c[0x0][0xc] ;  /* 0x0000030000067ab9 */ /* 0x000fe20000000800 */
[----:B------:R-:W-:-:S02]  /*16330*/  USHF.L.U32 UR11, UR8, UR7, URZ ;  /* 0x00000007080b7299 */ /* 0x000fc4000800063f */
[----:B------:R-:W-:Y:S01]  /*16340*/  ULEA.HI UR10, UR10, UR9, URZ, 0x4 ;  /* 0x000000090a0a7291 */ /* 0x000fe2000f8f203f */
[----:B------:R-:W-:Y:S01]  /*16350*/  ULDC UR7, c[0x0][0x10] ;  /* 0x0000040000077ab9 */ /* 0x000fe20000000800 */
[----:B------:R-:W-:Y:S01]  /*16360*/  ULDC UR8, c[0x0][0x14] ;  /* 0x0000050000087ab9 */ /* 0x000fe20000000800 */
[----:B------:R-:W-:Y:S02]  /*16370*/  UIMAD.WIDE.U32 UR6, UR6, UR7, URZ ;  /* 0x00000007060672a5 */ /* 0x000fe4000f8e003f */
[----:B------:R-:W-:Y:S02]  /*16380*/  USHF.R.S32.HI UR18, URZ, 0x4, UR10 ;  /* 0x000000043f127899 */ /* 0x000fe4000801140a */
[----:B------:R-:W-:Y:S02]  /*16390*/  UIMAD.WIDE.U32 UR22, UR6, UR8, URZ ;  /* 0x00000008061672a5 */ /* 0x000fe4000f8e003f */
[----:B------:R-:W-:Y:S02]  /*163a0*/  UIMAD UR13, UR7, UR8, URZ ;  /* 0x00000008070d72a4 */ /* 0x000fe4000f8e023f */
[----:B------:R-:W-:-:S02]  /*163b0*/  ULOP3.LUT UR21, UR40, 0x2, URZ, 0xfc, !UPT ;  /* 0x0000000228157892 */ /* 0x000fc4000f8efc3f */
[----:B------:R-:W-:Y:S01]  /*163c0*/  ULOP3.LUT UR19, URZ, UR11, URZ, 0x33, !UPT ;  /* 0x0000000b3f137292 */ /* 0x000fe2000f8e333f */
[----:B0-----:R-:W-:Y:S01]  /*163d0*/  LOP3.LUT R10, R10, 0x1, RZ, 0xc0, !PT ;  /* 0x000000010a0a7812 */ /* 0x001fe200078ec0ff */
[----:B------:R-:W-:Y:S02]  /*163e0*/  UIADD3 UR13, UR23, UR13, URZ ;  /* 0x0000000d170d7290 */ /* 0x000fe4000fffe03f */
[----:B------:R-:W-:Y:S01]  /*163f0*/  UIADD3 UR26, UR18, 0x1, URZ ;  /* 0x00000001121a7890 */ /* 0x000fe2000fffe03f */
[----:B------:R-:W-:-:S11]  /*16400*/  ULDC.64 UR24, c[0x0][0x198] ;  /* 0x0000660000187ab9 */ /* 0x000fd60000000a00 */
.L_x_624:
[----:B------:R-:W-:-:S03]  /*16410*/  UMOV UR6, 0xffffffff ;  /* 0xffffffff00067882 */ /* 0x000fc60000000000 */
[----:B------:R-:W-:Y:S05]  /*16420*/  BRA.DIV UR6, `(.L_x_614) ;  /* 0x0000001606047947 */ /* 0x000fea000b800000 */
[----:B------:R-:W-:-:S13]  /*16430*/  ELECT P6, URZ, PT ;  /* 0x00000000003f782f */ /* 0x000fda00038c0000 */
.L_x_643:
[----:B------:R-:W0:Y:S01]  /*16440*/  LDC R4, c[0x0][0x28c] ;  /* 0x0000a300ff047b82 */ /* 0x000e220000000800 */
[----:B------:R-:W-:Y:S01]  /*16450*/  BSSY B1, `(.L_x_615) ;  /* 0x000003c000017945 */ /* 0x000fe20003800000 */
[----:B0-----:R-:W-:-:S13]  /*16460*/  ISETP.LT.OR P6, PT, R4, 0x1, !P6 ;  /* 0x000000010400780c */ /* 0x001fda00077c1670 */
[----:B------:R-:W-:Y:S05]  /*16470*/  @P6 BRA `(.L_x_616) ;  /* 0x0000000000e46947 */ /* 0x000fea0003800000 */
[----:B------:R-:W-:Y:S02]  /*16480*/  IMAD R3, R3, 0x2, R10 ;  /* 0x0000000203037824 */ /* 0x000fe400078e020a */
[----:B------:R-:W-:Y:S02]  /*16490*/  IMAD R2, R2, 0x180, RZ ;  /* 0x0000018002027824 */ /* 0x000fe400078e02ff */
[----:B------:R-:W-:Y:S02]  /*164a0*/  IMAD R3, R3, 0x60, RZ ;  /* 0x0000006003037824 */ /* 0x000fe400078e02ff */
[----:B------:R-:W-:Y:S02]  /*164b0*/  IMAD.MOV.U32 R13, RZ, RZ, RZ ;  /* 0x000000ffff0d7224 */ /* 0x000fe400078e00ff */
[----:B------:R-:W-:Y:S02]  /*164c0*/  IMAD.U32 R15, RZ, RZ, UR26 ;  /* 0x0000001aff0f7e24 */ /* 0x000fe4000f8e00ff */
[----:B------:R-:W-:-:S02]  /*164d0*/  IMAD.MOV.U32 R4, RZ, RZ, R0 ;  /* 0x000000ffff047224 */ /* 0x000fc400078e0000 */
[----:B------:R-:W-:-:S07]  /*164e0*/  IMAD.MOV.U32 R5, RZ, RZ, R6 ;  /* 0x000000ffff057224 */ /* 0x000fce00078e0006 */
.L_x_619:
[----:B------:R-:W0:Y:S01]  /*164f0*/  S2R R12, SR_CgaCtaId ;  /* 0x00000000000c7919 */ /* 0x000e220000008800 */
[----:B------:R-:W-:Y:S01]  /*16500*/  MOV R7, 0x400 ;  /* 0x0000040000077802 */ /* 0x000fe20000000f00 */
[----:B------:R-:W1:Y:S03]  /*16510*/  S2R R11, SR_TID.X ;  /* 0x00000000000b7919 */ /* 0x000e660000002100 */
[----:B0-----:R-:W-:Y:S02]  /*16520*/  LEA R16, R12, R7, 0x18 ;  /* 0x000000070c107211 */ /* 0x001fe400078ec0ff */
[----:B------:R-:W-:Y:S02]  /*16530*/  SHF.L.U32 R12, R4, 0x1f, RZ ;  /* 0x0000001f040c7819 */ /* 0x000fe400000006ff */
[----:B-1----:R-:W-:Y:S01]  /*16540*/  LOP3.LUT P1, RZ, R11, 0x7f, RZ, 0xc0, !PT ;  /* 0x0000007f0bff7812 */ /* 0x002fe2000782c0ff */
[----:B------:R-:W-:-:S04]  /*16550*/  IMAD R7, R5, 0x8, R16 ;  /* 0x0000000805077824 */ /* 0x000fc800078e0210 */
[----:B------:R-:W0:Y:S08]  /*16560*/  SYNCS.PHASECHK.TRANS64.TRYWAIT P0, [R7+URZ+0x60], R12 ;  /* 0x0000600c070075a7 */ /* 0x000e30000800017f */
[----:B------:R-:W1:Y:S01]  /*16570*/  @!P1 LDC R14, c[0x0][0x500] ;  /* 0x00014000ff0e9b82 */ /* 0x000e620000000800 */
[----:B0-----:R-:W-:Y:S05]  /*16580*/  @!P0 BRA `(.L_x_617) ;  /* 0x0000001000cc8947 */ /* 0x001fea0003800000 */
.L_x_644:
[----:B------:R-:W-:Y:S01]  /*16590*/  UPRMT UR6, UR21, 0x9910, URZ ;  /* 0x0000991015067896 */ /* 0x000fe2000800003f */
[----:B-1----:R1:W-:Y:S03]  /*165a0*/  @!P1 SYNCS.ARRIVE.TRANS64 RZ, [R7+URZ], R14 ;  /* 0x0000000e07ff99a7 */ /* 0x0023e6000800003f */
[----:B------:R-:W-:-:S06]  /*165b0*/  UISETP.NE.AND UP0, UPT, UR6, 0x2, UPT ;  /* 0x000000020600788c */ /* 0x000fcc000bf05270 */
[----:B------:R-:W-:-:S13]  /*165c0*/  PLOP3.LUT P0, PT, PT, PT, UP0, 0x80, 0x0 ;  /* 0x000000000000781c */ /* 0x000fda0003f0f008 */
[----:B-1----:R-:W-:Y:S05]  /*165d0*/  @P0 BRA `(.L_x_618) ;  /* 0x0000000000040947 */ /* 0x002fea0003800000 */
[----:B------:R-:W-:Y:S01]  /*165e0*/  BPT.TRAP 0x1 ;  /* 0x000000040000795c */ /* 0x000fe20000300000 */
.L_x_618:
[----:B------:R-:W-:Y:S01]  /*165f0*/  IMAD R11, R5, 0x2, R10 ;  /* 0x00000002050b7824 */ /* 0x000fe200078e020a */
[----:B------:R-:W-:Y:S01]  /*16600*/  R2UR UR9, R7 ;  /* 0x00000000070972ca */ /* 0x000fe200000e0000 */
[--C-:B0-----:R-:W-:Y:S01]  /*16610*/  IMAD R12, R5, 0x3000, R16.reuse ;  /* 0x00003000050c7824 */ /* 0x101fe200078e0210 */
[----:B------:R-:W-:Y:S01]  /*16620*/  UIADD3 UR6, UP0, UR24, 0xf0, URZ ;  /* 0x000000f018067890 */ /* 0x000fe2000ff1e03f */
[----:B------:R-:W-:Y:S01]  /*16630*/  IMAD R11, R11, 0x600, RZ ;  /* 0x000006000b0b7824 */ /* 0x000fe200078e02ff */
[----:B------:R-:W-:Y:S01]  /*16640*/  R2UR UR11, R2 ;  /* 0x00000000020b72ca */ /* 0x000fe200000e0000 */
[----:B------:R-:W-:Y:S01]  /*16650*/  VIADD R15, R15, 0xffffffff ;  /* 0xffffffff0f0f7836 */ /* 0x000fe20000000000 */
[----:B------:R-:W-:Y:S01]  /*16660*/  R2UR UR7, R12 ;  /* 0x000000000c0772ca */ /* 0x000fe200000e0000 */
[----:B------:R-:W-:Y:S01]  /*16670*/  IMAD R11, R11, 0x2, R16 ;  /* 0x000000020b0b7824 */ /* 0x000fe200078e0210 */
[----:B------:R-:W-:Y:S01]  /*16680*/  R2UR UR10, R13 ;  /* 0x000000000d0a72ca */ /* 0x000fe200000e0000 */
[----:B------:R-:W-:Y:S01]  /*16690*/  UIADD3 UR28, UP1, UR24, 0x1f0, URZ ;  /* 0x000001f0181c7890 */ /* 0x000fe2000ff3e03f */
[----:B------:R-:W-:Y:S01]  /*166a0*/  R2UR UR12, R9 ;  /* 0x00000000090c72ca */ /* 0x000fe200000e0000 */
[----:B------:R-:W-:Y:S01]  /*166b0*/  VIADD R5, R5, 0x1 ;  /* 0x0000000105057836 */ /* 0x000fe20000000000 */
[----:B------:R-:W-:Y:S01]  /*166c0*/  R2UR UR8, R11 ;  /* 0x000000000b0872ca */ /* 0x000fe200000e0000 */
[----:B------:R-:W-:Y:S01]  /*166d0*/  UIADD3.X UR29, URZ, UR25, URZ, UP1, !UPT ;  /* 0x000000193f1d7290 */ /* 0x000fe20008ffe43f */
[----:B------:R-:W-:Y:S01]  /*166e0*/  R2UR UR20, R3 ;  /* 0x00000000031472ca */ /* 0x000fe200000e0000 */
[----:B------:R-:W-:Y:S01]  /*166f0*/  UMOV UR14, 0x0 ;  /* 0x00000000000e7882 */ /* 0x000fe20000000000 */
[----:B------:R-:W-:Y:S01]  /*16700*/  ISETP.GT.AND P1, PT, R15, 0x1, PT ;  /* 0x000000010f00780c */ /* 0x000fe20003f24270 */
[----:B------:R-:W-:Y:S01]  /*16710*/  UMOV UR15, 0x10000000 ;  /* 0x10000000000f7882 */ /* 0x000fe20000000000 */
[----:B------:R-:W-:Y:S01]  /*16720*/  ISETP.NE.AND P0, PT, R5, 0xc, PT ;  /* 0x0000000c0500780c */ /* 0x000fe20003f05270 */
[----:B------:R-:W-:Y:S01]  /*16730*/  UIADD3 UR16, UR7, 0x180, URZ ;  /* 0x0000018007107890 */ /* 0x000fe2000fffe03f */
[----:B------:R-:W-:Y:S01]  /*16740*/  VIADD R13, R13, 0x10 ;  /* 0x000000100d0d7836 */ /* 0x000fe20000000000 */
[----:B------:R-:W-:Y:S01]  /*16750*/  UIADD3.X UR7, URZ, UR25, URZ, UP0, !UPT ;  /* 0x000000193f077290 */ /* 0x000fe200087fe43f */
[----:B------:R-:W-:Y:S01]  /*16760*/  SEL R7, RZ, 0x1, P0 ;  /* 0x00000001ff077807 */ /* 0x000fe20000000000 */
[----:B------:R-:W-:Y:S01]  /*16770*/  UMOV UR27, 0x30000 ;  /* 0x00030000001b7882 */ /* 0x000fe20000000000 */
[----:B------:R-:W-:Y:S01]  /*16780*/  SEL R5, R5, RZ, P0 ;  /* 0x000000ff05057207 */ /* 0x000fe20000000000 */
[----:B------:R-:W-:Y:S01]  /*16790*/  UIADD3 UR17, UR8, 0x24180, URZ ;  /* 0x0002418008117890 */ /* 0x000fe2000fffe03f */
[----:B------:R-:W-:-:S02]  /*167a0*/  LOP3.LUT R4, R4, R7, RZ, 0x3c, !PT ;  /* 0x0000000704047212 */ /* 0x000fc400078e3cff */
[----:B------:R-:W-:Y:S02]  /*167b0*/  UMOV UR8, UR16 ;  /* 0x0000001000087c82 */ /* 0x000fe40008000000 */
[----:B------:R0:W-:Y:S02]  /*167c0*/  UTMALDG.3D [UR8], [UR6], desc[UR14] ;  /* 0x00000e08060075b4 */ /* 0x0001e40008011000 */
[----:B0-----:R-:W-:Y:S01]  /*167d0*/  UMOV UR8, UR17 ;  /* 0x0000001100087c82 */ /* 0x001fe20008000000 */
[----:B------:R-:W-:Y:S02]  /*167e0*/  UMOV UR11, UR20 ;  /* 0x00000014000b7c82 */ /* 0x000fe40008000000 */
[----:B------:R0:W-:Y:S02]  /*167f0*/  UTMALDG.3D.MULTICAST [UR8], [UR28], UR27, desc[UR14] ;  /* 0x00000e081c0073b4 */ /* 0x0001e4000801181b */
[----:B0-----:R-:W-:Y:S05]  /*16800*/  @P1 BRA `(.L_x_619) ;  /* 0xfffffffc00381947 */ /* 0x001fea000383ffff */
.L_x_616:
[----:B------:R-:W-:Y:S05]  /*16810*/  BSYNC B1 ;  /* 0x0000000000017941 */ /* 0x000fea0003800000 */
.L_x_615:
[----:B------:R-:W2:Y:S01]  /*16820*/  LDL.LU R16, [R1+0x184] ;  /* 0x0001840001107983 */ /* 0x000ea20000300800 */
[----:B------:R-:W-:Y:S01]  /*16830*/  LOP3.LUT P0, RZ, R8, 0xff, RZ, 0xc0, !PT ;  /* 0x000000ff08ff7812 */ /* 0x000fe2000780c0ff */
[----:B------:R-:W-:Y:S01]  /*16840*/  VIADD R6, R6, UR18 ;  /* 0x0000001206067c36 */ /* 0x000fe20008000000 */
[----:B------:R-:W-:Y:S01]  /*16850*/  ULDC.64 UR6, c[0x0][0x650] ;  /* 0x0001940000067ab9 */ /* 0x000fe20000000a00 */
[----:B------:R-:W3:Y:S01]  /*16860*/  LDL.LU R14, [R1+0x188] ;  /* 0x00018800010e7983 */ /* 0x000ee20000300800 */
[----:B------:R-:W-:Y:S01]  /*16870*/  UISETP.GE.U32.AND UP0, UPT, UR18, 0xc, UPT ;  /* 0x0000000c1200788c */ /* 0x000fe2000bf06070 */
[----:B------:R-:W-:Y:S01]  /*16880*/  BSSY B1, `(.L_x_620) ;  /* 0x0000074000017945 */ /* 0x000fe20003800000 */
[----:B------:R-:W-:Y:S01]  /*16890*/  IMAD.MOV.U32 R9, RZ, RZ, -0x1 ;  /* 0xffffffffff097424 */ /* 0x000fe200078e00ff */
[----:B------:R-:W-:Y:S02]  /*168a0*/  PRMT R4, RZ, 0x7610, R4 ;  /* 0x00007610ff047816 */ /* 0x000fe40000000004 */
[----:B------:R-:W-:-:S02]  /*168b0*/  PRMT R8, RZ, 0x7610, R8 ;  /* 0x00007610ff087816 */ /* 0x000fc40000000008 */
[----:B------:R-:W-:Y:S02]  /*168c0*/  PLOP3.LUT P1, PT, PT, PT, UP0, 0x80, 0x0 ;  /* 0x000000000000781c */ /* 0x000fe40003f2f008 */
[----:B------:R-:W0:Y:S01]  /*168d0*/  @P0 S2R R3, SR_CgaCtaId ;  /* 0x0000000000030919 */ /* 0x000e220000008800 */
[----:B------:R-:W-:-:S04]  /*168e0*/  @P0 MOV R2, 0x400 ;  /* 0x0000040000020802 */ /* 0x000fc80000000f00 */
[----:B0-----:R-:W-:-:S04]  /*168f0*/  @P0 LEA R2, R3, R2, 0x18 ;  /* 0x0000000203020211 */ /* 0x001fc800078ec0ff */
[----:B------:R0:W-:Y:S01]  /*16900*/  @P0 SYNCS.ARRIVE.TRANS64.A1T0 RZ, [R2+URZ+0xd8], RZ ;  /* 0x0000d8ff02ff09a7 */ /* 0x0001e2000810003f */
[----:B------:R-:W-:Y:S01]  /*16910*/  ISETP.GT.U32.AND P0, PT, R6, 0xb, PT ;  /* 0x0000000b0600780c */ /* 0x000fe20003f04070 */
[----:B0-----:R-:W-:-:S05]  /*16920*/  IMAD.U32 R2, RZ, RZ, UR18 ;  /* 0x00000012ff027e24 */ /* 0x001fca000f8e00ff */
[----:B------:R-:W-:Y:S01]  /*16930*/  ISETP.LT.U32.AND P0, PT, R2, 0xc, P0 ;  /* 0x0000000c0200780c */ /* 0x000fe20000701070 */
[----:B------:R-:W-:-:S04]  /*16940*/  IMAD.WIDE.U32 R2, R6, -0x55555555, RZ ;  /* 0xaaaaaaab06027825 */ /* 0x000fc800078e00ff */
[----:B------:R-:W-:Y:S01]  /*16950*/  IMAD.MOV.U32 R2, RZ, RZ, -0x1 ;  /* 0xffffffffff027424 */ /* 0x000fe200078e00ff */
[----:B------:R-:W-:Y:S02]  /*16960*/  SHF.R.U32.HI R5, RZ, 0x3, R3 ;  /* 0x00000003ff057819 */ /* 0x000fe40000011603 */
[----:B------:R-:W-:-:S03]  /*16970*/  SEL R3, RZ, 0x1, !P0 ;  /* 0x00000001ff037807 */ /* 0x000fc60004000000 */
[----:B------:R-:W-:Y:S01]  /*16980*/  IMAD R6, R5, -0xc, R6 ;  /* 0xfffffff405067824 */ /* 0x000fe200078e0206 */
[----:B------:R-:W-:Y:S01]  /*16990*/  LOP3.LUT R0, R0, R3, RZ, 0x3c, !PT ;  /* 0x0000000300007212 */ /* 0x000fe200078e3cff */
[----:B------:R-:W-:-:S03]  /*169a0*/  IMAD.MOV.U32 R3, RZ, RZ, -0x1 ;  /* 0xffffffffff037424 */ /* 0x000fc600078e00ff */
[----:B------:R-:W-:Y:S02]  /*169b0*/  @P1 LOP3.LUT R0, R0, 0x1, R5, 0x78, !PT ;  /* 0x0000000100001812 */ /* 0x000fe400078e7805 */
[----:B---3--:R-:W-:-:S04]  /*169c0*/  IADD3 R14, P0, R14, UR22, RZ ;  /* 0x000000160e0e7c10 */ /* 0x008fc8000ff1e0ff */
[----:B--2---:R-:W-:Y:S01]  /*169d0*/  IADD3.X R16, R16, UR13, RZ, P0, !PT ;  /* 0x0000000d10107c10 */ /* 0x004fe200087fe4ff */
[----:B------:R0:W-:Y:S01]  /*169e0*/  STL [R1+0x188], R14 ;  /* 0x0001880e01007387 */ /* 0x0001e20000100800 */
[----:B------:R-:W-:-:S03]  /*169f0*/  ISETP.GE.U32.AND P0, PT, R14, UR6, PT ;  /* 0x000000060e007c0c */ /* 0x000fc6000bf06070 */
[----:B------:R0:W-:Y:S01]  /*16a00*/  STL [R1+0x184], R16 ;  /* 0x0001841001007387 */ /* 0x0001e20000100800 */
[----:B------:R-:W-:-:S13]  /*16a10*/  ISETP.GE.U32.AND.EX P0, PT, R16, UR7, PT, P0 ;  /* 0x0000000710007c0c */ /* 0x000fda000bf06100 */
[----:B0-----:R-:W-:Y:S05]  /*16a20*/  @P0 BRA `(.L_x_621) ;  /* 0x0000000400640947 */ /* 0x001fea0003800000 */
[----:B------:R-:W0:Y:S01]  /*16a30*/  S2R R7, SR_CTAID.X ;  /* 0x0000000000077919 */ /* 0x000e220000002500 */
[----:B------:R-:W-:Y:S01]  /*16a40*/  ULDC UR6, c[0x0][0x150] ;  /* 0x0000540000067ab9 */ /* 0x000fe20000000800 */
[----:B------:R-:W1:Y:S01]  /*16a50*/  LDC R4, c[0x0][0x144] ;  /* 0x00005100ff047b82 */ /* 0x000e620000000800 */
[----:B------:R-:W-:Y:S01]  /*16a60*/  UISETP.NE.AND UP0, UPT, UR46, URZ, UPT ;  /* 0x0000003f2e00728c */ /* 0x000fe2000bf05270 */
[----:B------:R-:W2:Y:S01]  /*16a70*/  S2R R5, SR_CTAID.Y ;  /* 0x0000000000057919 */ /* 0x000ea20000002600 */
[----:B------:R-:W-:-:S04]  /*16a80*/  ULDC UR9, c[0x0][0x630] ;  /* 0x00018c0000097ab9 */ /* 0x000fc80000000800 */
[----:B------:R-:W-:Y:S01]  /*16a90*/  PLOP3.LUT P0, PT, PT, PT, UP0, 0x80, 0x0 ;  /* 0x000000000000781c */ /* 0x000fe20003f0f008 */
[----:B------:R-:W3:Y:S01]  /*16aa0*/  LDC R12, c[0x0][0x148] ;  /* 0x00005200ff0c7b82 */ /* 0x000ee20000000800 */
[----:B0-----:R-:W-:Y:S02]  /*16ab0*/  I2FP.F32.U32 R2, R7 ;  /* 0x0000000700027245 */ /* 0x001fe40000201000 */
[----:B--2---:R-:W-:-:S03]  /*16ac0*/  I2FP.F32.U32 R3, R5 ;  /* 0x0000000500037245 */ /* 0x004fc60000201000 */
[----:B------:R-:W-:Y:S01]  /*16ad0*/  FMUL R2, R2, UR6 ;  /* 0x0000000602027c20 */ /* 0x000fe20008400000 */
[----:B------:R-:W-:Y:S02]  /*16ae0*/  ULDC UR6, c[0x0][0x154] ;  /* 0x0000550000067ab9 */ /* 0x000fe40000000800 */
[----:B------:R-:W-:Y:S01]  /*16af0*/  FMUL R9, R3, UR6 ;  /* 0x0000000603097c20 */ /* 0x000fe20008400000 */
[----:B------:R-:W-:Y:S02]  /*16b00*/  ULDC.64 UR6, c[0x0][0x628] ;  /* 0x00018a0000067ab9 */ /* 0x000fe40000000a00 */
[----:B------:R-:W0:Y:S08]  /*16b10*/  F2I.U32.TRUNC.NTZ R2, R2 ;  /* 0x0000000200027305 */ /* 0x000e30000020f000 */
[----:B------:R-:W2:Y:S01]  /*16b20*/  F2I.U32.TRUNC.NTZ R9, R9 ;  /* 0x0000000900097305 */ /* 0x000ea2000020f000 */
[----:B0-----:R-:W-:-:S02]  /*16b30*/  IMAD.MOV R3, RZ, RZ, -R2 ;  /* 0x000000ffff037224 */ /* 0x001fc400078e0a02 */
[----:B------:R-:W-:Y:S02]  /*16b40*/  IMAD.MOV.U32 R2, RZ, RZ, R14 ;  /* 0x000000ffff027224 */ /* 0x000fe400078e000e */
[----:B-1----:R-:W-:Y:S02]  /*16b50*/  IMAD R7, R4, R3, R7 ;  /* 0x0000000304077224 */ /* 0x002fe400078e0207 */
[----:B--2---:R-:W-:-:S04]  /*16b60*/  IMAD.MOV R3, RZ, RZ, -R9 ;  /* 0x000000ffff037224 */ /* 0x004fc800078e0a09 */
[----:B---3--:R-:W-:Y:S01]  /*16b70*/  @P0 IMAD R7, R12, R3, R5 ;  /* 0x000000030c070224 */ /* 0x008fe200078e0205 */
[----:B------:R-:W-:Y:S01]  /*16b80*/  ISETP.NE.U32.AND P0, PT, RZ, UR6, PT ;  /* 0x00000006ff007c0c */ /* 0x000fe2000bf05070 */
[----:B------:R-:W-:-:S03]  /*16b90*/  IMAD.MOV.U32 R3, RZ, RZ, R16 ;  /* 0x000000ffff037224 */ /* 0x000fc600078e0010 */
[----:B------:R-:W-:-:S13]  /*16ba0*/  ISETP.NE.AND.EX P0, PT, RZ, UR7, PT, P0 ;  /* 0x00000007ff007c0c */ /* 0x000fda000bf05300 */
[----:B------:R-:W-:Y:S05]  /*16bb0*/  @!P0 BRA `(.L_x_622) ;  /* 0x0000000000288947 */ /* 0x000fea0003800000 */
[----:B------:R-:W-:Y:S02]  /*16bc0*/  ULDC UR8, c[0x0][0x634] ;  /* 0x00018d0000087ab9 */ /* 0x000fe40000000800 */
[----:B------:R-:W-:-:S05]  /*16bd0*/  IADD3 R3, P0, R14, UR8, RZ ;  /* 0x000000080e037c10 */ /* 0x000fca000ff1e0ff */
[----:B------:R-:W-:-:S04]  /*16be0*/  IMAD.X R9, RZ, RZ, R16, P0 ;  /* 0x000000ffff097224 */ /* 0x000fc800000e0610 */
[----:B------:R-:W-:-:S04]  /*16bf0*/  IMAD.WIDE.U32 R4, R9, UR6, RZ ;  /* 0x0000000609047c25 */ /* 0x000fc8000f8e00ff */
[----:B------:R-:W-:-:S04]  /*16c00*/  IMAD.WIDE.U32 R4, P0, R3, UR7, R4 ;  /* 0x0000000703047c25 */ /* 0x000fc8000f800004 */
[----:B------:R-:W-:-:S04]  /*16c10*/  IMAD.WIDE.U32 R2, R3, UR6, RZ ;  /* 0x0000000603027c25 */ /* 0x000fc8000f8e00ff */
[----:B------:R-:W-:Y:S01]  /*16c20*/  IMAD.MOV.U32 R2, RZ, RZ, R5 ;  /* 0x000000ffff027224 */ /* 0x000fe200078e0005 */
[----:B------:R-:W-:Y:S01]  /*16c30*/  IADD3 RZ, P1, R3, R4, RZ ;  /* 0x0000000403ff7210 */ /* 0x000fe20007f3e0ff */
[----:B------:R-:W-:-:S04]  /*16c40*/  IMAD.X R3, RZ, RZ, RZ, P0 ;  /* 0x000000ffff037224 */ /* 0x000fc800000e06ff */
[----:B------:R-:W-:-:S08]  /*16c50*/  IMAD.WIDE.U32.X R2, R9, UR7, R2, P1 ;  /* 0x0000000709027c25 */ /* 0x000fd000088e0402 */
.L_x_622:
[--C-:B------:R-:W-:Y:S01]  /*16c60*/  SHF.R.U64 R9, R2, UR9, R3.reuse ;  /* 0x0000000902097c19 */ /* 0x100fe20008001203 */
[----:B------:R-:W-:Y:S01]  /*16c70*/  ULDC.64 UR6, c[0x0][0x620] ;  /* 0x0001880000067ab9 */ /* 0x000fe20000000a00 */
[----:B------:R-:W-:Y:S01]  /*16c80*/  SHF.R.U32.HI R2, RZ, UR9, R3 ;  /* 0x00000009ff027c19 */ /* 0x000fe20008011603 */
[----:B------:R-:W-:Y:S01]  /*16c90*/  IMAD.MOV.U32 R3, RZ, RZ, R16 ;  /* 0x000000ffff037224 */ /* 0x000fe200078e0010 */
[----:B------:R-:W-:Y:S01]  /*16ca0*/  IADD3 R11, P0, RZ, -R9, RZ ;  /* 0x80000009ff0b7210 */ /* 0x000fe20007f1e0ff */
[----:B------:R-:W-:-:S04]  /*16cb0*/  ULDC.64 UR8, c[0x0][0x640] ;  /* 0x0001900000087ab9 */ /* 0x000fc80000000a00 */
[----:B------:R-:W-:Y:S01]  /*16cc0*/  IMAD.X R2, RZ, RZ, ~R2, P0 ;  /* 0x000000ffff027224 */ /* 0x000fe200000e0e02 */
[----:B------:R-:W-:-:S03]  /*16cd0*/  ISETP.NE.U32.AND P0, PT, RZ, UR8, PT ;  /* 0x00000008ff007c0c */ /* 0x000fc6000bf05070 */
[----:B------:R-:W-:Y:S01]  /*16ce0*/  IMAD R2, R2, UR6, RZ ;  /* 0x0000000602027c24 */ /* 0x000fe2000f8e02ff */
[----:B------:R-:W-:-:S03]  /*16cf0*/  ISETP.NE.AND.EX P0, PT, RZ, UR9, PT, P0 ;  /* 0x00000009ff007c0c */ /* 0x000fc6000bf05300 */
[----:B------:R-:W-:Y:S02]  /*16d00*/  IMAD R5, R11, UR7, R2 ;  /* 0x000000070b057c24 */ /* 0x000fe4000f8e0202 */
[----:B------:R-:W-:-:S04]  /*16d10*/  IMAD.MOV.U32 R2, RZ, RZ, R14 ;  /* 0x000000ffff027224 */ /* 0x000fc800078e000e */
[----:B------:R-:W-:Y:S01]  /*16d20*/  IMAD.WIDE.U32 R2, R11, UR6, R2 ;  /* 0x000000060b027c25 */ /* 0x000fe2000f8e0002 */
[----:B------:R-:W-:-:S03]  /*16d30*/  ULDC UR6, c[0x0][0x618] ;  /* 0x0001860000067ab9 */ /* 0x000fc60000000800 */
[----:B------:R-:W-:-:S05]  /*16d40*/  IMAD.IADD R3, R3, 0x1, R5 ;  /* 0x0000000103037824 */ /* 0x000fca00078e0205 */
[--C-:B------:R-:W-:Y:S02]  /*16d50*/  SHF.R.U64 R11, R2, UR6, R3.reuse ;  /* 0x00000006020b7c19 */ /* 0x100fe40008001203 */
[----:B------:R-:W-:Y:S01]  /*16d60*/  SHF.R.U32.HI R2, RZ, UR6, R3 ;  /* 0x00000006ff027c19 */ /* 0x000fe20008011603 */
[----:B------:R-:W-:-:S03]  /*16d70*/  ULDC UR6, c[0x0][0x608] ;  /* 0x0001820000067ab9 */ /* 0x000fc60000000800 */
[--C-:B------:R-:W-:Y:S02]  /*16d80*/  SHF.R.U64 R12, R11, UR6, R2.reuse ;  /* 0x000000060b0c7c19 */ /* 0x100fe40008001202 */
[----:B------:R-:W-:Y:S01]  /*16d90*/  SHF.R.U32.HI R3, RZ, UR6, R2 ;  /* 0x00000006ff037c19 */ /* 0x000fe20008011602 */
[----:B------:R-:W-:-:S03]  /*16da0*/  ULDC UR6, c[0x0][0x658] ;  /* 0x0001960000067ab9 */ /* 0x000fc60000000800 */
[--C-:B------:R-:W-:Y:S02]  /*16db0*/  SHF.R.U64 R13, R12, UR6, R3.reuse ;  /* 0x000000060c0d7c19 */ /* 0x100fe40008001203 */
[----:B------:R-:W-:-:S03]  /*16dc0*/  SHF.R.U32.HI R15, RZ, UR6, R3 ;  /* 0x00000006ff0f7c19 */ /* 0x000fc60008011603 */
[----:B------:R-:W-:Y:S02]  /*16dd0*/  IMAD.MOV.U32 R2, RZ, RZ, R13 ;  /* 0x000000ffff027224 */ /* 0x000fe400078e000d */
[----:B------:R-:W-:Y:S01]  /*16de0*/  IMAD.MOV.U32 R3, RZ, RZ, R15 ;  /* 0x000000ffff037224 */ /* 0x000fe200078e000f */
[----:B------:R-:W-:Y:S06]  /*16df0*/  @!P0 BRA `(.L_x_623) ;  /* 0x0000000000288947 */ /* 0x000fec0003800000 */
        /* <DEDUP_REMOVED lines=10> */
.L_x_623:
[----:B------:R-:W-:Y:S01]  /*16ea0*/  ULDC UR6, c[0x0][0x648] ;  /* 0x0001920000067ab9 */ /* 0x000fe20000000800 */
[----:B------:R-:W-:Y:S01]  /*16eb0*/  LOP3.LUT R12, R12, UR19, RZ, 0xc0, !PT ;  /* 0x000000130c0c7c12 */ /* 0x000fe2000f8ec0ff */
[----:B------:R-:W-:Y:S01]  /*16ec0*/  UISETP.NE.AND UP0, UPT, UR46, URZ, UPT ;  /* 0x0000003f2e00728c */ /* 0x000fe2000bf05270 */
[----:B------:R-:W-:Y:S01]  /*16ed0*/  SHF.R.U64 R3, R2, UR6, R3 ;  /* 0x0000000602037c19 */ /* 0x000fe20008001203 */
[----:B------:R-:W-:Y:S01]  /*16ee0*/  ULDC UR6, c[0x0][0x638] ;  /* 0x00018e0000067ab9 */ /* 0x000fe20000000800 */
[----:B------:R-:W-:-:S03]  /*16ef0*/  IMAD.MOV.U32 R4, RZ, RZ, 0x1 ;  /* 0x00000001ff047424 */ /* 0x000fc600078e00ff */
[----:B------:R-:W-:Y:S01]  /*16f00*/  IMAD.MOV R2, RZ, RZ, -R3 ;  /* 0x000000ffff027224 */ /* 0x000fe200078e0a03 */
[----:B------:R-:W-:Y:S01]  /*16f10*/  PLOP3.LUT P0, PT, PT, PT, UP0, 0x40, 0x0 ;  /* 0x000000000000781c */ /* 0x000fe20003f0e808 */
[----:B------:R-:W-:Y:S01]  /*16f20*/  IMAD R12, R3, UR5, R12 ;  /* 0x00000005030c7c24 */ /* 0x000fe2000f8e020c */
[----:B------:R-:W-:Y:S01]  /*16f30*/  PLOP3.LUT P1, PT, PT, PT, UP0, 0x40, 0x0 ;  /* 0x000000000000781c */ /* 0x000fe20003f2e808 */
[----:B------:R-:W-:Y:S01]  /*16f40*/  IMAD R13, R2, UR6, R13 ;  /* 0x00000006020d7c24 */ /* 0x000fe2000f8e020d */
[----:B------:R-:W-:Y:S01]  /*16f50*/  ULDC UR6, c[0x0][0x610] ;  /* 0x0001840000067ab9 */ /* 0x000fe20000000800 */
[----:B------:R-:W-:Y:S01]  /*16f60*/  LOP3.LUT R2, R11, UR4, RZ, 0xc0, !PT ;  /* 0x000000040b027c12 */ /* 0x000fe2000f8ec0ff */
[----:B------:R-:W-:Y:S01]  /*16f70*/  IMAD R7, R12, UR6, R7 ;  /* 0x000000060c077c24 */ /* 0x000fe2000f8e0207 */
[----:B------:R-:W-:-:S03]  /*16f80*/  ULDC UR6, c[0x0][0x600] ;  /* 0x0001800000067ab9 */ /* 0x000fc60000000800 */
[----:B------:R-:W-:-:S05]  /*16f90*/  IMAD R2, R13, UR6, R2 ;  /* 0x000000060d027c24 */ /* 0x000fca000f8e0202 */
[----:B------:R-:W-:Y:S02]  /*16fa0*/  SEL R3, R2, R7, P0 ;  /* 0x0000000702037207 */ /* 0x000fe40000000000 */
[----:B------:R-:W-:-:S07]  /*16fb0*/  SEL R2, R7, R2, P1 ;  /* 0x0000000207027207 */ /* 0x000fce0000800000 */
.L_x_621:
[----:B------:R-:W-:Y:S05]  /*16fc0*/  BSYNC B1 ;  /* 0x0000000000017941 */ /* 0x000fea0003800000 */
.L_x_620:
[----:B------:R-:W-:-:S13]  /*16fd0*/  LOP3.LUT P0, RZ, R4, 0xff, RZ, 0xc0, !PT ;  /* 0x000000ff04ff7812 */ /* 0x000fda000780c0ff */
[----:B------:R-:W-:Y:S05]  /*16fe0*/  @P0 BRA `(.L_x_624) ;  /* 0xfffffff400080947 */ /* 0x000fea000383ffff */
[----:B------:R-:W-:Y:S05]  /*16ff0*/  BSYNC B0 ;  /* 0x0000000000007941 */ /* 0x000fea0003800000 */
.L_x_613:
[----:B------:R-:W-:-:S03]  /*17000*/  UMOV UR6, 0xffffffff ;  /* 0xffffffff00067882 */ /* 0x000fc60000000000 */
[----:B------:R-:W-:Y:S05]  /*17010*/  BRA.DIV UR6, `(.L_x_625) ;  /* 0x0000000a063c7947 */ /* 0x000fea000b800000 */
[----:B------:R-:W-:-:S13]  /*17020*/  ELECT P6, URZ, PT ;  /* 0x00000000003f782f */ /* 0x000fda00038c0000 */
.L_x_647:
[----:B------:R-:W-:Y:S04]  /*17030*/  BSSY B0, `(.L_x_626) ;  /* 0x0000074000007945 */ /* 0x000fe80003800000 */
[----:B------:R-:W-:Y:S05]  /*17040*/  @!P6 BRA `(.L_x_627) ;  /* 0x0000000400c8e947 */ /* 0x000fea0003800000 */
[----:B------:R-:W-:-:S04]  /*17050*/  ULOP3.LUT UR6, UR40, 0x2, URZ, 0xfc, !UPT ;  /* 0x0000000228067892 */ /* 0x000fc8000f8efc3f */
[----:B------:R-:W-:-:S06]  /*17060*/  UISETP.NE.AND UP0, UPT, UR6, 0x3, UPT ;  /* 0x000000030600788c */ /* 0x000fcc000bf05270 */
[----:B------:R-:W-:-:S13]  /*17070*/  PLOP3.LUT P0, PT, PT, PT, UP0, 0x80, 0x0 ;  /* 0x000000000000781c */ /* 0x000fda0003f0f008 */
[----:B------:R-:W-:Y:S05]  /*17080*/  @!P0 BRA `(.L_x_628) ;  /* 0x0000000000048947 */ /* 0x000fea0003800000 */
[----:B------:R-:W-:Y:S01]  /*17090*/  BPT.TRAP 0x1 ;  /* 0x000000040000795c */ /* 0x000fe20000300000 */
.L_x_628:
[----:B------:R-:W0:Y:S01]  /*170a0*/  S2R R3, SR_CgaCtaId ;  /* 0x0000000000037919 */ /* 0x000e220000008800 */
[----:B------:R-:W-:-:S04]  /*170b0*/  MOV R2, 0x400 ;  /* 0x0000040000027802 */ /* 0x000fc80000000f00 */
[----:B0-----:R-:W-:Y:S02]  /*170c0*/  LEA R3, R3, R2, 0x18 ;  /* 0x0000000203037211 */ /* 0x001fe400078ec0ff */
[----:B------:R-:W-:-:S03]  /*170d0*/  SHF.L.U32 R2, R0, 0x1f, RZ ;  /* 0x0000001f00027819 */ /* 0x000fc600000006ff */
[----:B------:R-:W-:-:S04]  /*170e0*/  VIADD R3, R3, 0x60 ;  /* 0x0000006003037836 */ /* 0x000fc80000000000 */
[----:B------:R-:W-:-:S04]  /*170f0*/  IMAD R5, R6, 0x8, R3 ;  /* 0x0000000806057824 */ /* 0x000fc800078e0203 */
[----:B------:R-:W0:Y:S02]  /*17100*/  SYNCS.PHASECHK.TRANS64.TRYWAIT P0, [R5+URZ], R2 ;  /* 0x00000002050075a7 */ /* 0x000e24000800017f */
[----:B0-----:R-:W-:Y:S05]  /*17110*/  @!P0 BRA `(.L_x_629) ;  /* 0x00000008001c8947 */ /* 0x001fea0003800000 */
.L_x_648:
[----:B------:R-:W-:-:S05]  /*17120*/  VIADD R6, R6, 0x1 ;  /* 0x0000000106067836 */ /* 0x000fca0000000000 */
[----:B------:R-:W-:-:S04]  /*17130*/  ISETP.NE.AND P0, PT, R6, 0xc, PT ;  /* 0x0000000c0600780c */ /* 0x000fc80003f05270 */
[----:B0-----:R-:W-:Y:S02]  /*17140*/  SEL R5, RZ, 0x1, P0 ;  /* 0x00000001ff057807 */ /* 0x001fe40000000000 */
[----:B------:R-:W-:Y:S02]  /*17150*/  SEL R6, R6, RZ, P0 ;  /* 0x000000ff06067207 */ /* 0x000fe40000000000 */
[----:B------:R-:W-:-:S03]  /*17160*/  LOP3.LUT R5, R0, R5, RZ, 0x3c, !PT ;  /* 0x0000000500057212 */ /* 0x000fc600078e3cff */
[----:B------:R-:W-:Y:S01]  /*17170*/  IMAD R7, R6, 0x8, R3 ;  /* 0x0000000806077824 */ /* 0x000fe200078e0203 */
[----:B------:R-:W-:-:S04]  /*17180*/  SHF.L.U32 R0, R5, 0x1f, RZ ;  /* 0x0000001f05007819 */ /* 0x000fc800000006ff */
[----:B------:R-:W0:Y:S02]  /*17190*/  SYNCS.PHASECHK.TRANS64.TRYWAIT P0, [R7+URZ], R0 ;  /* 0x00000000070075a7 */ /* 0x000e24000800017f */
[----:B0-----:R-:W-:Y:S05]  /*171a0*/  @!P0 BRA `(.L_x_630) ;  /* 0x00000008000c8947 */ /* 0x001fea0003800000 */
.L_x_649:
[----:B0-----:R-:W-:-:S05]  /*171b0*/  VIADD R0, R6, 0x1 ;  /* 0x0000000106007836 */ /* 0x001fca0000000000 */
[----:B------:R-:W-:-:S04]  /*171c0*/  ISETP.NE.AND P0, PT, R0, 0xc, PT ;  /* 0x0000000c0000780c */ /* 0x000fc80003f05270 */
[----:B------:R-:W-:Y:S02]  /*171d0*/  SEL R2, RZ, 0x1, P0 ;  /* 0x00000001ff027807 */ /* 0x000fe40000000000 */
[----:B------:R-:W-:Y:S02]  /*171e0*/  SEL R4, R0, RZ, P0 ;  /* 0x000000ff00047207 */ /* 0x000fe40000000000 */
[----:B------:R-:W-:-:S03]  /*171f0*/  LOP3.LUT R5, R5, R2, RZ, 0x3c, !PT ;  /* 0x0000000205057212 */ /* 0x000fc600078e3cff */
[----:B------:R-:W-:Y:S01]  /*17200*/  IMAD R7, R4, 0x8, R3 ;  /* 0x0000000804077824 */ /* 0x000fe200078e0203 */
[----:B------:R-:W-:-:S04]  /*17210*/  SHF.L.U32 R0, R5, 0x1f, RZ ;  /* 0x0000001f05007819 */ /* 0x000fc800000006ff */
[----:B------:R-:W0:Y:S02]  /*17220*/  SYNCS.PHASECHK.TRANS64.TRYWAIT P0, [R7+URZ], R0 ;  /* 0x00000000070075a7 */ /* 0x000e24000800017f */
[----:B0-----:R-:W-:Y:S05]  /*17230*/  @!P0 BRA `(.L_x_631) ;  /* 0x0000000400fc8947 */ /* 0x001fea0003800000 */
.L_x_650:
        /* <DEDUP_REMOVED lines=9> */
.L_x_651:
        /* <DEDUP_REMOVED lines=9> */
.L_x_652:
        /* <DEDUP_REMOVED lines=9> */
.L_x_653:
        /* <DEDUP_REMOVED lines=9> */
.L_x_654:
        /* <DEDUP_REMOVED lines=9> */
.L_x_655:
        /* <DEDUP_REMOVED lines=9> */
.L_x_656:
        /* <DEDUP_REMOVED lines=9> */
.L_x_657:
        /* <DEDUP_REMOVED lines=9> */
.L_x_658:
[----:B0-----:R-:W-:-:S05]  /*176c0*/  VIADD R0, R4, 0x1 ;  /* 0x0000000104007836 */ /* 0x001fca0000000000 */
[----:B------:R-:W-:-:S04]  /*176d0*/  ISETP.NE.AND P0, PT, R0, 0xc, PT ;  /* 0x0000000c0000780c */ /* 0x000fc80003f05270 */
[----:B------:R-:W-:Y:S02]  /*176e0*/  SEL R2, RZ, 0x1, P0 ;  /* 0x00000001ff027807 */ /* 0x000fe40000000000 */
[----:B------:R-:W-:Y:S02]  /*176f0*/  SEL R0, R0, RZ, P0 ;  /* 0x000000ff00007207 */ /* 0x000fe40000000000 */
[----:B------:R-:W-:-:S03]  /*17700*/  LOP3.LUT R2, R5, R2, RZ, 0x3c, !PT ;  /* 0x0000000205027212 */ /* 0x000fc600078e3cff */
[----:B------:R-:W-:Y:S01]  /*17710*/  IMAD R3, R0, 0x8, R3 ;  /* 0x0000000800037824 */ /* 0x000fe200078e0203 */
[----:B------:R-:W-:-:S07]  /*17720*/  SHF.L.U32 R0, R2, 0x1f, RZ ;  /* 0x0000001f02007819 */ /* 0x000fce00000006ff */
.L_x_640:
[----:B0-----:R0:W1:Y:S02]  /*17730*/  SYNCS.PHASECHK.TRANS64.TRYWAIT P0, [R3+URZ], R0 ;  /* 0x00000000030075a7 */ /* 0x001064000800017f */
[----:B-1----:R-:W-:Y:S05]  /*17740*/  @!P0 NANOSLEEP.SYNCS 0x989680 ;  /* 0x009896800000895d */ /* 0x002fea0003900000 */
[----:B------:R-:W1:Y:S02]  /*17750*/  @!P0 SYNCS.PHASECHK.TRANS64 P0, [R3+URZ], R0 ;  /* 0x00000000030085a7 */ /* 0x000e64000800007f */
[----:B-1----:R-:W-:Y:S05]  /*17760*/  @!P0 BRA `(.L_x_640) ;  /* 0xfffffffc00f08947 */ /* 0x002fea000383ffff */
.L_x_627:
[----:B------:R-:W-:Y:S05]  /*17770*/  BSYNC B0 ;  /* 0x0000000000007941 */ /* 0x000fea0003800000 */
.L_x_626:
[----:B------:R-:W-:Y:S05]  /*17780*/  EXIT ;  /* 0x000000000000794d */ /* 0x000fea0003800000 */
.L_x_22:
[----:B-1----:R1:W2:Y:S02]  /*17790*/  SYNCS.PHASECHK.TRANS64.TRYWAIT P1, [R3+URZ], R0 ;  /* 0x00000000030075a7 */ /* 0x0022a4000802017f */
[----:B--2---:R-:W-:Y:S05]  /*177a0*/  @!P1 NANOSLEEP.SYNCS 0x989680 ;  /* 0x009896800000995d */ /* 0x004fea0003900000 */
[----:B------:R-:W2:Y:S02]  /*177b0*/  @!P1 SYNCS.PHASECHK.TRANS64 P1, [R3+URZ], R0 ;  /* 0x00000000030095a7 */ /* 0x000ea4000802007f */
[----:B--2---:R-:W-:Y:S05]  /*177c0*/  @!P1 BRA `(.L_x_22) ;  /* 0xfffffffc00f09947 */ /* 0x004fea000383ffff */
[----:B------:R-:W-:Y:S05]  /*177d0*/  BRA `(.L_x_21) ;  /* 0xfffffea000087947 */ /* 0x000fea000383ffff */
.L_x_27:
[----:B-1----:R-:W-:-:S04]  /*177e0*/  IMAD.U32 R7, RZ, RZ, UR4 ;  /* 0x00000004ff077e24 */ /* 0x002fc8000f8e00ff */
[----:B------:R1:W2:Y:S03]  /*177f0*/  SYNCS.PHASECHK.TRANS64.TRYWAIT P1, [R7+URZ], R5 ;  /* 0x00000005070075a7 */ /* 0x0002a6000802017f */
[----:B--2---:R-:W-:Y:S05]  /*17800*/  @!P1 NANOSLEEP.SYNCS 0x989680 ;  /* 0x009896800000995d */ /* 0x004fea0003900000 */
[----:B------:R-:W2:Y:S02]  /*17810*/  @!P1 SYNCS.PHASECHK.TRANS64 P1, [R7+URZ], R5 ;  /* 0x00000005070095a7 */ /* 0x000ea4000802007f */
[----:B--2---:R-:W-:Y:S05]  /*17820*/  @!P1 BRA `(.L_x_27) ;  /* 0xfffffffc00ec9947 */ /* 0x004fea000383ffff */
[----:B------:R-:W-:Y:S05]  /*17830*/  BRA `(.L_x_26) ;  /* 0xfffffea400707947 */ /* 0x000fea000383ffff */
.L_x_614:
[----:B------:R-:W-:Y:S01]  /*17840*/  BSSY B1, `(.L_x_641) ;  /* 0x0000006000017945 */ /* 0x000fe20003800000 */
[----:B------:R-:W-:-:S07]  /*17850*/  IMAD.MOV.U32 R15, RZ, RZ, -0x1 ;  /* 0xffffffffff0f7424 */ /* 0x000fce00078e00ff */
[----:B------:R-:W-:Y:S05]  /*17860*/  WARPSYNC.COLLECTIVE R15, `(.L_x_642) ;  /* 0x000000000f0c7348 */ /* 0x000fea0003c00000 */
[----:B------:R-:W-:Y:S02]  /*17870*/  ELECT P6, UR62, PT ;  /* 0x00000000003e782f */ /* 0x000fe400038c0000 */
[----:B------:R-:W-:Y:S01]  /*17880*/  MOV R14, UR62 ;  /* 0x0000003e000e7c02 */ /* 0x000fe20008000f00 */
[----:B------:R-:W-:Y:S10]  /*17890*/  ENDCOLLECTIVE ;  /* 0x000000000000791b */ /* 0x000ff40003800000 */
.L_x_642:
[----:B------:R-:W-:Y:S05]  /*178a0*/  BSYNC B1 ;  /* 0x0000000000017941 */ /* 0x000fea0003800000 */
.L_x_641:
[----:B------:R-:W-:Y:S05]  /*178b0*/  BRA `(.L_x_643) ;  /* 0xffffffe800e07947 */ /* 0x000fea000383ffff */
.L_x_617:
[----:B0-----:R0:W2:Y:S02]  /*178c0*/  SYNCS.PHASECHK.TRANS64.TRYWAIT P0, [R7+URZ+0x60], R12 ;  /* 0x0000600c070075a7 */ /* 0x0010a4000800017f */
[----:B--2---:R-:W-:Y:S05]  /*178d0*/  @!P0 NANOSLEEP.SYNCS 0x989680 ;  /* 0x009896800000895d */ /* 0x004fea0003900000 */
[----:B------:R-:W2:Y:S02]  /*178e0*/  @!P0 SYNCS.PHASECHK.TRANS64 P0, [R7+URZ+0x60], R12 ;  /* 0x0000600c070085a7 */ /* 0x000ea4000800007f */
[----:B--2---:R-:W-:Y:S05]  /*178f0*/  @!P0 BRA `(.L_x_617) ;  /* 0xfffffffc00f08947 */ /* 0x004fea000383ffff */
[----:B------:R-:W-:Y:S05]  /*17900*/  BRA `(.L_x_644) ;  /* 0xffffffec00207947 */ /* 0x000fea000383ffff */
.L_x_625:
[----:B------:R-:W-:Y:S01]  /*17910*/  BSSY B0, `(.L_x_645) ;  /* 0x0000006000007945 */ /* 0x000fe20003800000 */
[----:B------:R-:W-:-:S07]  /*17920*/  IMAD.MOV.U32 R15, RZ, RZ, -0x1 ;  /* 0xffffffffff0f7424 */ /* 0x000fce00078e00ff */
[----:B------:R-:W-:Y:S05]  /*17930*/  WARPSYNC.COLLECTIVE R15, `(.L_x_646) ;  /* 0x000000000f0c7348 */ /* 0x000fea0003c00000 */
[----:B------:R-:W-:Y:S02]  /*17940*/  ELECT P6, UR62, PT ;  /* 0x00000000003e782f */ /* 0x000fe400038c0000 */
[----:B------:R-:W-:Y:S01]  /*17950*/  MOV R14, UR62 ;  /* 0x0000003e000e7c02 */ /* 0x000fe20008000f00 */
[----:B------:R-:W-:Y:S10]  /*17960*/  ENDCOLLECTIVE ;  /* 0x000000000000791b */ /* 0x000ff40003800000 */
.L_x_646:
[----:B------:R-:W-:Y:S05]  /*17970*/  BSYNC B0 ;  /* 0x0000000000007941 */ /* 0x000fea0003800000 */
.L_x_645:
[----:B------:R-:W-:Y:S05]  /*17980*/  BRA `(.L_x_647) ;  /* 0xfffffff400a87947 */ /* 0x000fea000383ffff */
.L_x_629:
[----:B0-----:R0:W1:Y:S02]  /*17990*/  SYNCS.PHASECHK.TRANS64.TRYWAIT P0, [R5+URZ], R2 ;  /* 0x00000002050075a7 */ /* 0x001064000800017f */
[----:B-1----:R-:W-:Y:S05]  /*179a0*/  @!P0 NANOSLEEP.SYNCS 0x989680 ;  /* 0x009896800000895d */ /* 0x002fea0003900000 */
[----:B------:R-:W1:Y:S02]  /*179b0*/  @!P0 SYNCS.PHASECHK.TRANS64 P0, [R5+URZ], R2 ;  /* 0x00000002050085a7 */ /* 0x000e64000800007f */
[----:B-1----:R-:W-:Y:S05]  /*179c0*/  @!P0 BRA `(.L_x_629) ;  /* 0xfffffffc00f08947 */ /* 0x002fea000383ffff */
[----:B------:R-:W-:Y:S05]  /*179d0*/  BRA `(.L_x_648) ;  /* 0xfffffff400d07947 */ /* 0x000fea000383ffff */
.L_x_630:
[----:B0-----:R0:W1:Y:S02]  /*179e0*/  SYNCS.PHASECHK.TRANS64.TRYWAIT P0, [R7+URZ], R0 ;  /* 0x00000000070075a7 */ /* 0x001064000800017f */
[----:B-1----:R-:W-:Y:S05]  /*179f0*/  @!P0 NANOSLEEP.SYNCS 0x989680 ;  /* 0x009896800000895d */ /* 0x002fea0003900000 */
[----:B------:R-:W1:Y:S02]  /*17a00*/  @!P0 SYNCS.PHASECHK.TRANS64 P0, [R7+URZ], R0 ;  /* 0x00000000070085a7 */ /* 0x000e64000800007f */
[----:B-1----:R-:W-:Y:S05]  /*17a10*/  @!P0 BRA `(.L_x_630) ;  /* 0xfffffffc00f08947 */ /* 0x002fea000383ffff */
[----:B------:R-:W-:Y:S05]  /*17a20*/  BRA `(.L_x_649) ;  /* 0xfffffff400e07947 */ /* 0x000fea000383ffff */
.L_x_631:
[----:B0-----:R0:W1:Y:S02]  /*17a30*/  SYNCS.PHASECHK.TRANS64.TRYWAIT P0, [R7+URZ], R0 ;  /* 0x00000000070075a7 */ /* 0x001064000800017f */
[----:B-1----:R-:W-:Y:S05]  /*17a40*/  @!P0 NANOSLEEP.SYNCS 0x989680 ;  /* 0x009896800000895d */ /* 0x002fea0003900000 */
[----:B------:R-:W1:Y:S02]  /*17a50*/  @!P0 SYNCS.PHASECHK.TRANS64 P0, [R7+URZ], R0 ;  /* 0x00000000070085a7 */ /* 0x000e64000800007f */
[----:B-1----:R-:W-:Y:S05]  /*17a60*/  @!P0 BRA `(.L_x_631) ;  /* 0xfffffffc00f08947 */ /* 0x002fea000383ffff */
[----:B------:R-:W-:Y:S05]  /*17a70*/  BRA `(.L_x_650) ;  /* 0xfffffff400f07947 */ /* 0x000fea000383ffff */
.L_x_632:
[----:B0-----:R0:W1:Y:S02]  /*17a80*/  SYNCS.PHASECHK.TRANS64.TRYWAIT P0, [R7+URZ], R0 ;  /* 0x00000000070075a7 */ /* 0x001064000800017f */
[----:B-1----:R-:W-:Y:S05]  /*17a90*/  @!P0 NANOSLEEP.SYNCS 0x989680 ;  /* 0x009896800000895d */ /* 0x002fea0003900000 */
[----:B------:R-:W1:Y:S02]  /*17aa0*/  @!P0 SYNCS.PHASECHK.TRANS64 P0, [R7+URZ], R0 ;  /* 0x00000000070085a7 */ /* 0x000e64000800007f */
[----:B-1----:R-:W-:Y:S05]  /*17ab0*/  @!P0 BRA `(.L_x_632) ;  /* 0xfffffffc00f08947 */ /* 0x002fea000383ffff */
[----:B------:R-:W-:Y:S05]  /*17ac0*/  BRA `(.L_x_651) ;  /* 0xfffffff800007947 */ /* 0x000fea000383ffff */
.L_x_633:
[----:B0-----:R0:W1:Y:S02]  /*17ad0*/  SYNCS.PHASECHK.TRANS64.TRYWAIT P0, [R7+URZ], R0 ;  /* 0x00000000070075a7 */ /* 0x001064000800017f */
[----:B-1----:R-:W-:Y:S05]  /*17ae0*/  @!P0 NANOSLEEP.SYNCS 0x989680 ;  /* 0x009896800000895d */ /* 0x002fea0003900000 */
[----:B------:R-:W1:Y:S02]  /*17af0*/  @!P0 SYNCS.PHASECHK.TRANS64 P0, [R7+URZ], R0 ;  /* 0x00000000070085a7 */ /* 0x000e64000800007f */
[----:B-1----:R-:W-:Y:S05]  /*17b00*/  @!P0 BRA `(.L_x_633) ;  /* 0xfffffffc00f08947 */ /* 0x002fea000383ffff */
[----:B------:R-:W-:Y:S05]  /*17b10*/  BRA `(.L_x_652) ;  /* 0xfffffff800107947 */ /* 0x000fea000383ffff */
.L_x_634:
[----:B0-----:R0:W1:Y:S02]  /*17b20*/  SYNCS.PHASECHK.TRANS64.TRYWAIT P0, [R7+URZ], R0 ;  /* 0x00000000070075a7 */ /* 0x001064000800017f */
[----:B-1----:R-:W-:Y:S05]  /*17b30*/  @!P0 NANOSLEEP.SYNCS 0x989680 ;  /* 0x009896800000895d */ /* 0x002fea0003900000 */
[----:B------:R-:W1:Y:S02]  /*17b40*/  @!P0 SYNCS.PHASECHK.TRANS64 P0, [R7+URZ], R0 ;  /* 0x00000000070085a7 */ /* 0x000e64000800007f */
[----:B-1----:R-:W-:Y:S05]  /*17b50*/  @!P0 BRA `(.L_x_634) ;  /* 0xfffffffc00f08947 */ /* 0x002fea000383ffff */
[----:B------:R-:W-:Y:S05]  /*17b60*/  BRA `(.L_x_653) ;  /* 0xfffffff800207947 */ /* 0x000fea000383ffff */
.L_x_635:
[----:B0-----:R0:W1:Y:S02]  /*17b70*/  SYNCS.PHASECHK.TRANS64.TRYWAIT P0, [R7+URZ], R0 ;  /* 0x00000000070075a7 */ /* 0x001064000800017f */
[----:B-1----:R-:W-:Y:S05]  /*17b80*/  @!P0 NANOSLEEP.SYNCS 0x989680 ;  /* 0x009896800000895d */ /* 0x002fea0003900000 */
[----:B------:R-:W1:Y:S02]  /*17b90*/  @!P0 SYNCS.PHASECHK.TRANS64 P0, [R7+URZ], R0 ;  /* 0x00000000070085a7 */ /* 0x000e64000800007f */
[----:B-1----:R-:W-:Y:S05]  /*17ba0*/  @!P0 BRA `(.L_x_635) ;  /* 0xfffffffc00f08947 */ /* 0x002fea000383ffff */
[----:B------:R-:W-:Y:S05]  /*17bb0*/  BRA `(.L_x_654) ;  /* 0xfffffff800307947 */ /* 0x000fea000383ffff */
.L_x_636:
[----:B0-----:R0:W1:Y:S02]  /*17bc0*/  SYNCS.PHASECHK.TRANS64.TRYWAIT P0, [R7+URZ], R0 ;  /* 0x00000000070075a7 */ /* 0x001064000800017f */
[----:B-1----:R-:W-:Y:S05]  /*17bd0*/  @!P0 NANOSLEEP.SYNCS 0x989680 ;  /* 0x009896800000895d */ /* 0x002fea0003900000 */
[----:B------:R-:W1:Y:S02]  /*17be0*/  @!P0 SYNCS.PHASECHK.TRANS64 P0, [R7+URZ], R0 ;  /* 0x00000000070085a7 */ /* 0x000e64000800007f */
[----:B-1----:R-:W-:Y:S05]  /*17bf0*/  @!P0 BRA `(.L_x_636) ;  /* 0xfffffffc00f08947 */ /* 0x002fea000383ffff */
[----:B------:R-:W-:Y:S05]  /*17c00*/  BRA `(.L_x_655) ;  /* 0xfffffff800407947 */ /* 0x000fea000383ffff */
.L_x_637:
[----:B0-----:R0:W1:Y:S02]  /*17c10*/  SYNCS.PHASECHK.TRANS64.TRYWAIT P0, [R7+URZ], R0 ;  /* 0x00000000070075a7 */ /* 0x001064000800017f */
[----:B-1----:R-:W-:Y:S05]  /*17c20*/  @!P0 NANOSLEEP.SYNCS 0x989680 ;  /* 0x009896800000895d */ /* 0x002fea0003900000 */
[----:B------:R-:W1:Y:S02]  /*17c30*/  @!P0 SYNCS.PHASECHK.TRANS64 P0, [R7+URZ], R0 ;  /* 0x00000000070085a7 */ /* 0x000e64000800007f */
[----:B-1----:R-:W-:Y:S05]  /*17c40*/  @!P0 BRA `(.L_x_637) ;  /* 0xfffffffc00f08947 */ /* 0x002fea000383ffff */
[----:B------:R-:W-:Y:S05]  /*17c50*/  BRA `(.L_x_656) ;  /* 0xfffffff800507947 */ /* 0x000fea000383ffff */
.L_x_638:
[----:B0-----:R0:W1:Y:S02]  /*17c60*/  SYNCS.PHASECHK.TRANS64.TRYWAIT P0, [R7+URZ], R0 ;  /* 0x00000000070075a7 */ /* 0x001064000800017f */
[----:B-1----:R-:W-:Y:S05]  /*17c70*/  @!P0 NANOSLEEP.SYNCS 0x989680 ;  /* 0x009896800000895d */ /* 0x002fea0003900000 */
[----:B------:R-:W1:Y:S02]  /*17c80*/  @!P0 SYNCS.PHASECHK.TRANS64 P0, [R7+URZ], R0 ;  /* 0x00000000070085a7 */ /* 0x000e64000800007f */
[----:B-1----:R-:W-:Y:S05]  /*17c90*/  @!P0 BRA `(.L_x_638) ;  /* 0xfffffffc00f08947 */ /* 0x002fea000383ffff */
[----:B------:R-:W-:Y:S05]  /*17ca0*/  BRA `(.L_x_657) ;  /* 0xfffffff800607947 */ /* 0x000fea000383ffff */
.L_x_639:
[----:B0-----:R0:W1:Y:S02]  /*17cb0*/  SYNCS.PHASECHK.TRANS64.TRYWAIT P0, [R7+URZ], R0 ;  /* 0x00000000070075a7 */ /* 0x001064000800017f */
[----:B-1----:R-:W-:Y:S05]  /*17cc0*/  @!P0 NANOSLEEP.SYNCS 0x989680 ;  /* 0x009896800000895d */ /* 0x002fea0003900000 */
[----:B------:R-:W1:Y:S02]  /*17cd0*/  @!P0 SYNCS.PHASECHK.TRANS64 P0, [R7+URZ], R0 ;  /* 0x00000000070085a7 */ /* 0x000e64000800007f */
[----:B-1----:R-:W-:Y:S05]  /*17ce0*/  @!P0 BRA `(.L_x_639) ;  /* 0xfffffffc00f08947 */ /* 0x002fea000383ffff */
[----:B------:R-:W-:Y:S05]  /*17cf0*/  BRA `(.L_x_658) ;  /* 0xfffffff800707947 */ /* 0x000fea000383ffff */
.L_x_659:
[----:B------:R-:W-:-:S00]  /*17d00*/  BRA `(.L_x_659) ;  /* 0xfffffffc00fc7947 */ /* 0x000fc0000383ffff */
[----:B------:R-:W-:-:S00]  /*17d10*/  NOP ;  /* 0x0000000000007918 */ /* 0x000fc00000000000 */
        /* <DEDUP_REMOVED lines=14> */
.L_x_660:


//--------------------- .nv.global.init           --------------------------
	.section	.nv.global.init,"aw",@progbits
.nv.global.init:
	.type		$str$22,@object
	.size		$str$22,($str$23 - $str$22)
$str$22:
        /*0000*/ 	.byte	0x6b, 0x5f, 0x74, 0x69, 0x6c, 0x65, 0x5f, 0x63, 0x6f, 0x75, 0x6e, 0x74, 0x20, 0x3e, 0x3d, 0x20
        /*0010*/ 	.byte	0x31, 0x00
	.type		$str$23,@object
	.size		$str$23,(__unnamed_1 - $str$23)
$str$23:
        /*0012*/ 	.byte	0x2f, 0x74, 0x6d, 0x70, 0x2f, 0x63, 0x75, 0x74, 0x6c, 0x61, 0x73, 0x73, 0x5f, 0x73, 0x77, 0x65
        /*0022*/ 	.byte	0x65, 0x70, 0x5f, 0x73, 0x72, 0x63, 0x2f, 0x69, 0x6e, 0x63, 0x6c, 0x75, 0x64, 0x65, 0x2f, 0x63
        /*0032*/ 	.byte	0x75, 0x74, 0x6c, 0x61, 0x73, 0x73, 0x2f, 0x67, 0x65, 0x6d, 0x6d, 0x2f, 0x63, 0x6f, 0x6c, 0x6c
        /*0042*/ 	.byte	0x65, 0x63, 0x74, 0x69, 0x76, 0x65, 0x2f, 0x73, 0x6d, 0x39, 0x30, 0x5f, 0x6d, 0x6d, 0x61, 0x5f
        /*0052*/ 	.byte	0x74, 0x6d, 0x61, 0x5f, 0x67, 0x6d, 0x6d, 0x61, 0x5f, 0x73, 0x73, 0x5f, 0x77, 0x61, 0x72, 0x70
        /*0062*/ 	.byte	0x73, 0x70, 0x65, 0x63, 0x69, 0x61, 0x6c, 0x69, 0x7a, 0x65, 0x64, 0x2e, 0x68, 0x70, 0x70, 0x00
	.type		__unnamed_1,@object
	.size		__unnamed_1,(.L_0 - __unnamed_1)
__unnamed_1:
        /* <DEDUP_REMOVED lines=182> */
        /*0bd2*/ 	.byte	0x5d, 0x00
.L_0:


//--------------------- .nv.shared._ZN7cutlass13device_kernelINS_4gemm6kernel13GemmUniversalIN4cute5tupleIJiiiiEEENS1_10collective13CollectiveMmaINS1_34MainloopSm90TmaGmmaWarpSpecializedILi12ENS5_IJNS4_1CILi2EEENSA_ILi1EEESC_EEENS1_35KernelTmaWarpSpecializedCooperativeEEENS5_IJNSA_ILi384EEENSA_ILi192EEENSA_ILi16EEEEEENS_10bfloat16_tENS5_IJlSC_lEEESK_SL_NS4_8TiledMMAINS4_8MMA_AtomIJNS4_4SM904GMMA28MMA_64x192x16_F32BF16BF16_SSILNSP_5MajorE0ELSR_0ELNSP_7ScaleInE1ELSS_1EEEEEENS4_6LayoutISD_NS5_IJSC_NSA_ILi0EEESW_EEEEENS5_IJNS4_10UnderscoreESZ_SZ_EEEEENS4_13SM90_TMA_LOADENS4_14ComposedLayoutINS4_7SwizzleILi1ELi4ELi3EEENS4_18smem_ptr_flag_bitsILi16EEENSV_INS5_IJNSA_ILi8EEESI_EEENS5_IJSI_SC_EEEEEEEvNS4_8identityENS4_23SM90_TMA_LOAD_MULTICASTES1C_vS1D_EENS_8epilogue10collective6detail29Sm90TmaWarpSpecializedAdapterINS1H_15DefaultEpilogueISK_SL_SL_NS1G_6thread17LinearCombinationISK_Li1EffLNS1L_9ScaleType4KindE0ELNS_15FloatRoundStyleE2ESK_EENS1_15EpilogueDefaultEEEEEvvEEEEvNT_6ParamsE --------------------------
	.section	.nv.shared._ZN7cutlass13device_kernelINS_4gemm6kernel13GemmUniversalIN4cute5tupleIJiiiiEEENS1_10collective13CollectiveMmaINS1_34MainloopSm90TmaGmmaWarpSpecializedILi12ENS5_IJNS4_1CILi2EEENSA_ILi1EEESC_EEENS1_35KernelTmaWarpSpecializedCooperativeEEENS5_IJNSA_ILi384EEENSA_ILi192EEENSA_ILi16EEEEEENS_10bfloat16_tENS5_IJlSC_lEEESK_SL_NS4_8TiledMMAINS4_8MMA_AtomIJNS4_4SM904GMMA28MMA_64x192x16_F32BF16BF16_SSILNSP_5MajorE0ELSR_0ELNSP_7ScaleInE1ELSS_1EEEEEENS4_6LayoutISD_NS5_IJSC_NSA_ILi0EEESW_EEEEENS5_IJNS4_10UnderscoreESZ_SZ_EEEEENS4_13SM90_TMA_LOADENS4_14ComposedLayoutINS4_7SwizzleILi1ELi4ELi3EEENS4_18smem_ptr_flag_bitsILi16EEENSV_INS5_IJNSA_ILi8EEESI_EEENS5_IJSI_SC_EEEEEEEvNS4_8identityENS4_23SM90_TMA_LOAD_MULTICASTES1C_vS1D_EENS_8epilogue10collective6detail29Sm90TmaWarpSpecializedAdapterINS1H_15DefaultEpilogueISK_SL_SL_NS1G_6thread17LinearCombinationISK_Li1EffLNS1L_9ScaleType4KindE0ELNS_15FloatRoundStyleE2ESK_EENS1_15EpilogueDefaultEEEEEvvEEEEvNT_6ParamsE,"aw",@nobits
	.sectionflags	@""
	.align	16
	.zero		1024


//--------------------- .nv.shared.reserved.0     --------------------------
	.section	.nv.shared.reserved.0,"aw",@nobits
	.weak		__nv_reservedSMEM_offset_0_alias
	.size		__nv_reservedSMEM_offset_0_alias, 0, 0
	.other		__nv_reservedSMEM_offset_0_alias,@"STO_CUDA_RESERVED_SHARED STV_DEFAULT"
__nv_reservedSMEM_offset_0_alias:
	.zero		0


//--------------------- .nv.global                --------------------------
	.section	.nv.global,"aw",@nobits
.nv.global:
	.type		_ZN40_INTERNAL_ba2523bc_4_k_cu_707a6ed5_187704cute1_E,@object
	.size		_ZN40_INTERNAL_ba2523bc_4_k_cu_707a6ed5_187704cute1_E,(_ZN40_INTERNAL_ba2523bc_4_k_cu_707a6ed5_187704cuda3std3__45__cpo6cbeginE - _ZN40_INTERNAL_ba2523bc_4_k_cu_707a6ed5_187704cute1_E)
_ZN40_INTERNAL_ba2523bc_4_k_cu_707a6ed5_187704cute1_E:
	.zero		1
	.type		_ZN40_INTERNAL_ba2523bc_4_k_cu_707a6ed5_187704cuda3std3__45__cpo6cbeginE,@object
	.size		_ZN40_INTERNAL_ba2523bc_4_k_cu_707a6ed5_187704cuda3std3__45__cpo6cbeginE,(_ZN40_INTERNAL_ba2523bc_4_k_cu_707a6ed5_187704cuda3std3__48in_placeE - _ZN40_INTERNAL_ba2523bc_4_k_cu_707a6ed5_187704cuda3std3__45__cpo6cbeginE)
_ZN40_INTERNAL_ba2523bc_4_k_cu_707a6ed5_187704cuda3std3__45__cpo6cbeginE:
	.zero		1
	.type		_ZN40_INTERNAL_ba2523bc_4_k_cu_707a6ed5_187704cuda3std3__48in_placeE,@object
	.size		_ZN40_INTERNAL_ba2523bc_4_k_cu_707a6ed5_187704cuda3std3__48in_placeE,(_ZN40_INTERNAL_ba2523bc_4_k_cu_707a6ed5_187704cuda3std6ranges3__45__cpo9iter_moveE - _ZN40_INTERNAL_ba2523bc_4_k_cu_707a6ed5_187704cuda3std3__48in_placeE)
_ZN40_INTERNAL_ba2523bc_4_k_cu_707a6ed5_187704cuda3std3__48in_placeE:
	.zero		1
	.type		_ZN40_INTERNAL_ba2523bc_4_k_cu_707a6ed5_187704cuda3std6ranges3__45__cpo9iter_moveE,@object
	.size		_ZN40_INTERNAL_ba2523bc_4_k_cu_707a6ed5_187704cuda3std6ranges3__45__cpo9iter_moveE,(_ZN40_INTERNAL_ba2523bc_4_k_cu_707a6ed5_187704cuda3std3__45__cpo5beginE - _ZN40_INTERNAL_ba2523bc_4_k_cu_707a6ed5_187704cuda3std6ranges3__45__cpo9iter_moveE)
_ZN40_INTERNAL_ba2523bc_4_k_cu_707a6ed5_187704cuda3std6ranges3__45__cpo9iter_moveE:
	.zero		1
	.type		_ZN40_INTERNAL_ba2523bc_4_k_cu_707a6ed5_187704cuda3std3__45__cpo5beginE,@object
	.size		_ZN40_INTERNAL_ba2523bc_4_k_cu_707a6ed5_187704cuda3std3__45__cpo5beginE,(_ZN40_INTERNAL_ba2523bc_4_k_cu_707a6ed5_187704cuda3std3__442_GLOBAL__N__ba2523bc_4_k_cu_707a6ed5_187706ignoreE - _ZN40_INTERNAL_ba2523bc_4_k_cu_707a6ed5_187704cuda3std3__45__cpo5beginE)
_ZN40_INTERNAL_ba2523bc_4_k_cu_707a6ed5_187704cuda3std3__45__cpo5beginE:
	.zero		1
	.type		_ZN40_INTERNAL_ba2523bc_4_k_cu_707a6ed5_187704cuda3std3__442_GLOBAL__N__ba2523bc_4_k_cu_707a6ed5_187706ignoreE,@object
	.size		_ZN40_INTERNAL_ba2523bc_4_k_cu_707a6ed5_187704cuda3std3__442_GLOBAL__N__ba2523bc_4_k_cu_707a6ed5_187706ignoreE,(_ZN40_INTERNAL_ba2523bc_4_k_cu_707a6ed5_187704cute7productE - _ZN40_INTERNAL_ba2523bc_4_k_cu_707a6ed5_187704cuda3std3__442_GLOBAL__N__ba2523bc_4_k_cu_707a6ed5_187706ignoreE)
_ZN40_INTERNAL_ba2523bc_4_k_cu_707a6ed5_187704cuda3std3__442_GLOBAL__N__ba2523bc_4_k_cu_707a6ed5_187706ignoreE:
	.zero		1
	.type		_ZN40_INTERNAL_ba2523bc_4_k_cu_707a6ed5_187704cute7productE,@object
	.size		_ZN40_INTERNAL_ba2523bc_4_k_cu_707a6ed5_187704cute7productE,(_ZN40_INTERNAL_ba2523bc_4_k_cu_707a6ed5_187704cuda3std3__45__cpo3endE - _ZN40_INTERNAL_ba2523bc_4_k_cu_707a6ed5_187704cute7productE)
_ZN40_INTERNAL_ba2523bc_4_k_cu_707a6ed5_187704cute7productE:
	.zero		1
	.type		_ZN40_INTERNAL_ba2523bc_4_k_cu_707a6ed5_187704cuda3std3__45__cpo3endE,@object
	.size		_ZN40_INTERNAL_ba2523bc_4_k_cu_707a6ed5_187704cuda3std3__45__cpo3endE,(_ZN40_INTERNAL_ba2523bc_4_k_cu_707a6ed5_187704cuda3std3__419piecewise_constructE - _ZN40_INTERNAL_ba2523bc_4_k_cu_707a6ed5_187704cuda3std3__45__cpo3endE)
_ZN40_INTERNAL_ba2523bc_4_k_cu_707a6ed5_187704cuda3std3__45__cpo3endE:
	.zero		1
	.type		_ZN40_INTERNAL_ba2523bc_4_k_cu_707a6ed5_187704cuda3std3__419piecewise_constructE,@object
	.size		_ZN40_INTERNAL_ba2523bc_4_k_cu_707a6ed5_187704cuda3std3__419piecewise_constructE,(_ZN40_INTERNAL_ba2523bc_4_k_cu_707a6ed5_187704cuda3std3__45__cpo4cendE - _ZN40_INTERNAL_ba2523bc_4_k_cu_707a6ed5_187704cuda3std3__419piecewise_constructE)
_ZN40_INTERNAL_ba2523bc_4_k_cu_707a6ed5_187704cuda3std3__419piecewise_constructE:
	.zero		1
	.type		_ZN40_INTERNAL_ba2523bc_4_k_cu_707a6ed5_187704cuda3std3__45__cpo4cendE,@object
	.size		_ZN40_INTERNAL_ba2523bc_4_k_cu_707a6ed5_187704cuda3std3__45__cpo4cendE,(_ZN40_INTERNAL_ba2523bc_4_k_cu_707a6ed5_187704cuda3std6ranges3__45__cpo4swapE - _ZN40_INTERNAL_ba2523bc_4_k_cu_707a6ed5_187704cuda3std3__45__cpo4cendE)
_ZN40_INTERNAL_ba2523bc_4_k_cu_707a6ed5_187704cuda3std3__45__cpo4cendE:
	.zero		1
	.type		_ZN40_INTERNAL_ba2523bc_4_k_cu_707a6ed5_187704cuda3std6ranges3__45__cpo4swapE,@object
	.size		_ZN40_INTERNAL_ba2523bc_4_k_cu_707a6ed5_187704cuda3std6ranges3__45__cpo4swapE,(.L_8 - _ZN40_INTERNAL_ba2523bc_4_k_cu_707a6ed5_187704cuda3std6ranges3__45__cpo4swapE)
_ZN40_INTERNAL_ba2523bc_4_k_cu_707a6ed5_187704cuda3std6ranges3__45__cpo4swapE:
	.zero		1
.L_8:


//--------------------- .nv.constant0._ZN7cutlass13device_kernelINS_4gemm6kernel13GemmUniversalIN4cute5tupleIJiiiiEEENS1_10collective13CollectiveMmaINS1_34MainloopSm90TmaGmmaWarpSpecializedILi12ENS5_IJNS4_1CILi2EEENSA_ILi1EEESC_EEENS1_35KernelTmaWarpSpecializedCooperativeEEENS5_IJNSA_ILi384EEENSA_ILi192EEENSA_ILi16EEEEEENS_10bfloat16_tENS5_IJlSC_lEEESK_SL_NS4_8TiledMMAINS4_8MMA_AtomIJNS4_4SM904GMMA28MMA_64x192x16_F32BF16BF16_SSILNSP_5MajorE0ELSR_0ELNSP_7ScaleInE1ELSS_1EEEEEENS4_6LayoutISD_NS5_IJSC_NSA_ILi0EEESW_EEEEENS5_IJNS4_10UnderscoreESZ_SZ_EEEEENS4_13SM90_TMA_LOADENS4_14ComposedLayoutINS4_7SwizzleILi1ELi4ELi3EEENS4_18smem_ptr_flag_bitsILi16EEENSV_INS5_IJNSA_ILi8EEESI_EEENS5_IJSI_SC_EEEEEEEvNS4_8identityENS4_23SM90_TMA_LOAD_MULTICASTES1C_vS1D_EENS_8epilogue10collective6detail29Sm90TmaWarpSpecializedAdapterINS1H_15DefaultEpilogueISK_SL_SL_NS1G_6thread17LinearCombinationISK_Li1EffLNS1L_9ScaleType4KindE0ELNS_15FloatRoundStyleE2ESK_EENS1_15EpilogueDefaultEEEEEvvEEEEvNT_6ParamsE --------------------------
	.section	.nv.constant0._ZN7cutlass13device_kernelINS_4gemm6kernel13GemmUniversalIN4cute5tupleIJiiiiEEENS1_10collective13CollectiveMmaINS1_34MainloopSm90TmaGmmaWarpSpecializedILi12ENS5_IJNS4_1CILi2EEENSA_ILi1EEESC_EEENS1_35KernelTmaWarpSpecializedCooperativeEEENS5_IJNSA_ILi384EEENSA_ILi192EEENSA_ILi16EEEEEENS_10bfloat16_tENS5_IJlSC_lEEESK_SL_NS4_8TiledMMAINS4_8MMA_AtomIJNS4_4SM904GMMA28MMA_64x192x16_F32BF16BF16_SSILNSP_5MajorE0ELSR_0ELNSP_7ScaleInE1ELSS_1EEEEEENS4_6LayoutISD_NS5_IJSC_NSA_ILi0EEESW_EEEEENS5_IJNS4_10UnderscoreESZ_SZ_EEEEENS4_13SM90_TMA_LOADENS4_14ComposedLayoutINS4_7SwizzleILi1ELi4ELi3EEENS4_18smem_ptr_flag_bitsILi16EEENSV_INS5_IJNSA_ILi8EEESI_EEENS5_IJSI_SC_EEEEEEEvNS4_8identityENS4_23SM90_TMA_LOAD_MULTICASTES1C_vS1D_EENS_8epilogue10collective6detail29Sm90TmaWarpSpecializedAdapterINS1H_15DefaultEpilogueISK_SL_SL_NS1G_6thread17LinearCombinationISK_Li1EffLNS1L_9ScaleType4KindE0ELNS_15FloatRoundStyleE2ESK_EENS1_15EpilogueDefaultEEEEEvvEEEEvNT_6ParamsE,"a",@progbits
	.sectionflags	@""
	.align	4
.nv.constant0._ZN7cutlass13device_kernelINS_4gemm6kernel13GemmUniversalIN4cute5tupleIJiiiiEEENS1_10collective13CollectiveMmaINS1_34MainloopSm90TmaGmmaWarpSpecializedILi12ENS5_IJNS4_1CILi2EEENSA_ILi1EEESC_EEENS1_35KernelTmaWarpSpecializedCooperativeEEENS5_IJNSA_ILi384EEENSA_ILi192EEENSA_ILi16EEEEEENS_10bfloat16_tENS5_IJlSC_lEEESK_SL_NS4_8TiledMMAINS4_8MMA_AtomIJNS4_4SM904GMMA28MMA_64x192x16_F32BF16BF16_SSILNSP_5MajorE0ELSR_0ELNSP_7ScaleInE1ELSS_1EEEEEENS4_6LayoutISD_NS5_IJSC_NSA_ILi0EEESW_EEEEENS5_IJNS4_10UnderscoreESZ_SZ_EEEEENS4_13SM90_TMA_LOADENS4_14ComposedLayoutINS4_7SwizzleILi1ELi4ELi3EEENS4_18smem_ptr_flag_bitsILi16EEENSV_INS5_IJNSA_ILi8EEESI_EEENS5_IJSI_SC_EEEEEEEvNS4_8identityENS4_23SM90_TMA_LOAD_MULTICASTES1C_vS1D_EENS_8epilogue10collective6detail29Sm90TmaWarpSpecializedAdapterINS1H_15DefaultEpilogueISK_SL_SL_NS1G_6thread17LinearCombinationISK_Li1EffLNS1L_9ScaleType4KindE0ELNS_15FloatRoundStyleE2ESK_EENS1_15EpilogueDefaultEEEEEvvEEEEvNT_6ParamsE:
	.zero		1664


//--------------------- SYMBOLS --------------------------

	.type		.nv.reservedSmem.offset0,@object
	.size		.nv.reservedSmem.offset0,0x4
	.type		__assertfail,@function
